	.headerflags	@"EF_CUDA_TEXMODE_UNIFIED EF_CUDA_64BIT_ADDRESS EF_CUDA_ACCELERATORS EF_CUDA_SM90 EF_CUDA_VIRTUAL_SM(EF_CUDA_SM90)"
	.elftype	@"ET_EXEC"


//--------------------- .nv.info                  --------------------------
	.section	.nv.info,"",@"SHT_CUDA_INFO"
	.align	4


	//----- nvinfo : EIATTR_REGCOUNT
	.align		4
        /*0000*/ 	.byte	0x04, 0x2f
        /*0002*/ 	.short	(.L_1 - .L_0)
	.align		4
.L_0:
        /*0004*/ 	.word	index@(triton_poi_fused_max_pool2d_with_indices_14)
        /*0008*/ 	.word	0x00000050


	//----- nvinfo : EIATTR_MIN_STACK_SIZE
	.align		4
.L_1:
        /*000c*/ 	.byte	0x04, 0x12
        /*000e*/ 	.short	(.L_3 - .L_2)
	.align		4
.L_2:
        /*0010*/ 	.word	index@(triton_poi_fused_max_pool2d_with_indices_14)
        /*0014*/ 	.word	0x00000000


	//----- nvinfo : EIATTR_FRAME_SIZE
	.align		4
.L_3:
        /*0018*/ 	.byte	0x04, 0x11
        /*001a*/ 	.short	(.L_5 - .L_4)
	.align		4
.L_4:
        /*001c*/ 	.word	index@(triton_poi_fused_max_pool2d_with_indices_14)
        /*0020*/ 	.word	0x00000000


	//----- nvinfo : EIATTR_MIN_STACK_SIZE
	.align		4
.L_5:
        /*0024*/ 	.byte	0x04, 0x12
        /*0026*/ 	.short	(.L_7 - .L_6)
	.align		4
.L_6:
        /*0028*/ 	.word	index@(triton_poi_fused_max_pool2d_with_indices_14)
        /*002c*/ 	.word	0x00000000
.L_7:


//--------------------- .nv.info.triton_poi_fused_max_pool2d_with_indices_14 --------------------------
	.section	.nv.info.triton_poi_fused_max_pool2d_with_indices_14,"",@"SHT_CUDA_INFO"
	.sectionflags	@""
	.align	4


	//----- nvinfo : EIATTR_CUDA_API_VERSION
	.align		4
        /*0000*/ 	.byte	0x04, 0x37
        /*0002*/ 	.short	(.L_9 - .L_8)
.L_8:
        /*0004*/ 	.word	0x0000007c


	//----- nvinfo : EIATTR_KPARAM_INFO
	.align		4
.L_9:
        /*0008*/ 	.byte	0x04, 0x17
        /*000a*/ 	.short	(.L_11 - .L_10)
.L_10:
        /*000c*/ 	.word	0x00000000
        /*0010*/ 	.short	0x0004
        /*0012*/ 	.short	0x001c
        /*0014*/ 	.byte	0x00, 0xf0, 0x11, 0x00


	//----- nvinfo : EIATTR_KPARAM_INFO
	.align		4
.L_11:
        /*0018*/ 	.byte	0x04, 0x17
        /*001a*/ 	.short	(.L_13 - .L_12)
.L_12:
        /*001c*/ 	.word	0x00000000
        /*0020*/ 	.short	0x0003
        /*0022*/ 	.short	0x0018
        /*0024*/ 	.byte	0x00, 0xf0, 0x11, 0x00


	//----- nvinfo : EIATTR_KPARAM_INFO
	.align		4
.L_13:
        /*0028*/ 	.byte	0x04, 0x17
        /*002a*/ 	.short	(.L_15 - .L_14)
.L_14:
        /*002c*/ 	.word	0x00000000
        /*0030*/ 	.short	0x0002
        /*0032*/ 	.short	0x0010
        /*0034*/ 	.byte	0x00, 0xf4, 0x21, 0x00


	//----- nvinfo : EIATTR_KPARAM_INFO
	.align		4
.L_15:
        /*0038*/ 	.byte	0x04, 0x17
        /*003a*/ 	.short	(.L_17 - .L_16)
.L_16:
        /*003c*/ 	.word	0x00000000
        /*0040*/ 	.short	0x0001
        /*0042*/ 	.short	0x0008
        /*0044*/ 	.byte	0x00, 0xf4, 0x21, 0x00


	//----- nvinfo : EIATTR_KPARAM_INFO
	.align		4
.L_17:
        /*0048*/ 	.byte	0x04, 0x17
        /*004a*/ 	.short	(.L_19 - .L_18)
.L_18:
        /*004c*/ 	.word	0x00000000
        /*0050*/ 	.short	0x0000
        /*0052*/ 	.short	0x0000
        /*0054*/ 	.byte	0x00, 0xf4, 0x21, 0x00


	//----- nvinfo : EIATTR_SPARSE_MMA_MASK
	.align		4
.L_19:
        /*0058*/ 	.byte	0x03, 0x50
        /*005a*/ 	.short	0x0000


	//----- nvinfo : EIATTR_MAXREG_COUNT
	.align		4
        /*005c*/ 	.byte	0x03, 0x1b
        /*005e*/ 	.short	0x00ff


	//----- nvinfo : EIATTR_EXIT_INSTR_OFFSETS
	.align		4
        /*0060*/ 	.byte	0x04, 0x1c
        /*0062*/ 	.short	(.L_21 - .L_20)


	//   ....[0]....
.L_20:
        /*0064*/ 	.word	0x00002ec0


	//   ....[1]....
        /*0068*/ 	.word	0x00002ef0


	//----- nvinfo : EIATTR_REQNTID
	.align		4
.L_21:
        /*006c*/ 	.byte	0x04, 0x10
        /*006e*/ 	.short	(.L_23 - .L_22)
.L_22:
        /*0070*/ 	.word	0x00000100
        /*0074*/ 	.word	0x00000001
        /*0078*/ 	.word	0x00000001


	//----- nvinfo : EIATTR_CBANK_PARAM_SIZE
	.align		4
.L_23:
        /*007c*/ 	.byte	0x03, 0x19
        /*007e*/ 	.short	0x0020


	//----- nvinfo : EIATTR_PARAM_CBANK
	.align		4
        /*0080*/ 	.byte	0x04, 0x0a
        /*0082*/ 	.short	(.L_25 - .L_24)
	.align		4
.L_24:
        /*0084*/ 	.word	index@(.nv.constant0.triton_poi_fused_max_pool2d_with_indices_14)
        /*0088*/ 	.short	0x0210
        /*008a*/ 	.short	0x0020


	//----- nvinfo : EIATTR_SW_WAR
	.align		4
.L_25:
        /*008c*/ 	.byte	0x04, 0x36
        /*008e*/ 	.short	(.L_27 - .L_26)
.L_26:
        /*0090*/ 	.word	0x00000008
.L_27:


//--------------------- .nv.callgraph             --------------------------
	.section	.nv.callgraph,"",@"SHT_CUDA_CALLGRAPH"
	.align	4
	.sectionentsize	8
	.align		4
        /*0000*/ 	.word	0x00000000
	.align		4
        /*0004*/ 	.word	0xffffffff
	.align		4
        /*0008*/ 	.word	0x00000000
	.align		4
        /*000c*/ 	.word	0xfffffffe
	.align		4
        /*0010*/ 	.word	0x00000000
	.align		4
        /*0014*/ 	.word	0xfffffffd
	.align		4
        /*0018*/ 	.word	0x00000000
	.align		4
        /*001c*/ 	.word	0xfffffffc


//--------------------- .text.triton_poi_fused_max_pool2d_with_indices_14 --------------------------
	.section	.text.triton_poi_fused_max_pool2d_with_indices_14,"ax",@progbits
	.sectionflags	@"SHF_BARRIERS=1"
	.align	128
        .global         triton_poi_fused_max_pool2d_with_indices_14
        .type           triton_poi_fused_max_pool2d_with_indices_14,@function
        .size           triton_poi_fused_max_pool2d_with_indices_14,(.L_x_1 - triton_poi_fused_max_pool2d_with_indices_14)
        .other          triton_poi_fused_max_pool2d_with_indices_14,@"STO_CUDA_ENTRY STV_DEFAULT"
triton_poi_fused_max_pool2d_with_indices_14:
.text.triton_poi_fused_max_pool2d_with_indices_14:
[----:B------:R-:W0:Y:S01]  /*0000*/  LDC R1, c[0x0][0x28] ;  /* 0x00000a00ff017b82 */ /* 0x000e220000000800 */
[----:B------:R-:W1:Y:S07]  /*0010*/  S2R R7, SR_CTAID.X ;  /* 0x0000000000077919 */ /* 0x000e6e0000002500 */
[----:B------:R-:W2:Y:S01]  /*0020*/  LDC.64 R10, c[0x0][0x210] ;  /* 0x00008400ff0a7b82 */ /* 0x000ea20000000a00 */
[----:B------:R-:W-:Y:S01]  /*0030*/  CS2R R14, SRZ ;  /* 0x00000000000e7805 */ /* 0x000fe2000001ff00 */
[----:B------:R-:W-:Y:S01]  /*0040*/  ULDC.64 UR6, c[0x0][0x208] ;  /* 0x0000820000067ab9 */ /* 0x000fe20000000a00 */
[----:B------:R-:W3:Y:S01]  /*0050*/  S2R R8, SR_TID.X ;  /* 0x0000000000087919 */ /* 0x000ee20000002100 */
[----:B------:R-:W-:Y:S01]  /*0060*/  CS2R R60, SRZ ;  /* 0x00000000003c7805 */ /* 0x000fe2000001ff00 */
[----:B------:R-:W-:Y:S01]  /*0070*/  IMAD.MOV.U32 R59, RZ, RZ, RZ ;  /* 0x000000ffff3b7224 */ /* 0x000fe200078e00ff */
[----:B------:R-:W4:Y:S01]  /*0080*/  S2R R9, SR_CTAID.Y ;  /* 0x0000000000097919 */ /* 0x000f220000002600 */
[----:B------:R-:W-:-:S02]  /*0090*/  IMAD.MOV.U32 R77, RZ, RZ, RZ ;  /* 0x000000ffff4d7224 */ /* 0x000fc400078e00ff */
[----:B-1----:R-:W-:Y:S01]  /*00a0*/  IMAD.SHL.U32 R7, R7, 0x10, RZ ;  /* 0x0000001007077824 */ /* 0x002fe200078e00ff */
[----:B---3--:R-:W-:-:S04]  /*00b0*/  SHF.R.U32.HI R2, RZ, 0x4, R8 ;  /* 0x00000004ff027819 */ /* 0x008fc80000011608 */
[----:B------:R-:W-:Y:S02]  /*00c0*/  LOP3.LUT R0, R7, 0xf, R8, 0xf8, !PT ;  /* 0x0000000f07007812 */ /* 0x000fe400078ef808 */
[----:B------:R-:W-:Y:S02]  /*00d0*/  SGXT.U32 R2, R2, 0x4 ;  /* 0x000000040202781a */ /* 0x000fe40000000000 */
[----:B------:R-:W-:Y:S02]  /*00e0*/  SHF.R.S32.HI R3, RZ, 0x1f, R0 ;  /* 0x0000001fff037819 */ /* 0x000fe40000011400 */
[----:B----4-:R-:W-:Y:S02]  /*00f0*/  PRMT R73, R2, 0x6540, R9 ;  /* 0x0000654002497816 */ /* 0x010fe40000000009 */
[----:B------:R-:W-:Y:S02]  /*0100*/  LEA.HI R3, R3, R0, RZ, 0x4 ;  /* 0x0000000003037211 */ /* 0x000fe400078f20ff */
[----:B------:R-:W-:-:S02]  /*0110*/  ISETP.GE.AND P0, PT, R0, 0x100, PT ;  /* 0x000001000000780c */ /* 0x000fc40003f06270 */
[C---:B------:R-:W-:Y:S01]  /*0120*/  LOP3.LUT R5, R3.reuse, 0x7ffffff0, RZ, 0xc0, !PT ;  /* 0x7ffffff003057812 */ /* 0x040fe200078ec0ff */
[----:B------:R-:W-:Y:S01]  /*0130*/  IMAD.SHL.U32 R3, R3, 0x4, RZ ;  /* 0x0000000403037824 */ /* 0x000fe200078e00ff */
[C---:B------:R-:W-:Y:S02]  /*0140*/  LOP3.LUT R23, R73.reuse, 0x20, RZ, 0xfc, !PT ;  /* 0x0000002049177812 */ /* 0x040fe400078efcff */
[----:B------:R-:W-:Y:S01]  /*0150*/  ISETP.LT.AND P4, PT, R73, 0x200, !P0 ;  /* 0x000002004900780c */ /* 0x000fe20004781270 */
[----:B------:R-:W-:Y:S01]  /*0160*/  IMAD.IADD R5, R0, 0x1, -R5 ;  /* 0x0000000100057824 */ /* 0x000fe200078e0a05 */
[----:B------:R-:W-:Y:S02]  /*0170*/  LOP3.LUT R36, R3, 0xffffffc0, RZ, 0xc0, !PT ;  /* 0xffffffc003247812 */ /* 0x000fe400078ec0ff */
[----:B------:R-:W-:Y:S02]  /*0180*/  ISETP.LT.AND P2, PT, R23, 0x200, !P0 ;  /* 0x000002001700780c */ /* 0x000fe40004741270 */
[----:B------:R-:W-:Y:S01]  /*0190*/  LOP3.LUT R3, R73, 0x10, RZ, 0xfc, !PT ;  /* 0x0000001049037812 */ /* 0x000fe200078efcff */
[----:B------:R-:W-:Y:S01]  /*01a0*/  IMAD R36, R5, 0x2, R36 ;  /* 0x0000000205247824 */ /* 0x000fe200078e0224 */
[----:B------:R-:W-:-:S02]  /*01b0*/  LOP3.LUT R21, R73, 0x30, RZ, 0xfc, !PT ;  /* 0x0000003049157812 */ /* 0x000fc400078efcff */
[----:B------:R-:W-:Y:S01]  /*01c0*/  ISETP.LT.AND P1, PT, R3, 0x200, !P0 ;  /* 0x000002000300780c */ /* 0x000fe20004721270 */
[----:B------:R-:W-:Y:S01]  /*01d0*/  IMAD R27, R23, 0x400, R36 ;  /* 0x00000400171b7824 */ /* 0x000fe200078e0224 */
[----:B------:R-:W-:Y:S01]  /*01e0*/  ISETP.LT.AND P3, PT, R21, 0x200, !P0 ;  /* 0x000002001500780c */ /* 0x000fe20004761270 */
[----:B------:R-:W-:Y:S02]  /*01f0*/  VIADD R68, R36, 0x1 ;  /* 0x0000000124447836 */ /* 0x000fe40000000000 */
[----:B--2---:R-:W-:-:S04]  /*0200*/  IMAD.WIDE R26, R27, 0x4, R10 ;  /* 0x000000041b1a7825 */ /* 0x004fc800078e020a */
[C---:B------:R-:W-:Y:S01]  /*0210*/  IMAD R19, R73.reuse, 0x400, R36 ;  /* 0x0000040049137824 */ /* 0x040fe200078e0224 */
[----:B------:R1:W2:Y:S01]  /*0220*/  @P2 LDG.E.EL R14, desc[UR6][R26.64] ;  /* 0x000000061a0e2981 */ /* 0x0002a2000c2e1900 */
[----:B------:R-:W-:Y:S02]  /*0230*/  IMAD R33, R73, 0x400, R68 ;  /* 0x0000040049217824 */ /* 0x000fe400078e0244 */
[----:B------:R-:W-:Y:S01]  /*0240*/  IMAD R25, R3, 0x400, R36 ;  /* 0x0000040003197824 */ /* 0x000fe200078e0224 */
[----:B------:R-:W-:Y:S01]  /*0250*/  LOP3.LUT R5, R73, 0x50, RZ, 0xfc, !PT ;  /* 0x0000005049057812 */ /* 0x000fe200078efcff */
[----:B------:R-:W-:-:S04]  /*0260*/  IMAD.WIDE R18, R19, 0x4, R10 ;  /* 0x0000000413127825 */ /* 0x000fc800078e020a */
[----:B------:R-:W-:Y:S01]  /*0270*/  IMAD.WIDE R32, R33, 0x4, R10 ;  /* 0x0000000421207825 */ /* 0x000fe200078e020a */
[----:B------:R-:W-:Y:S01]  /*0280*/  ISETP.LT.AND P6, PT, R5, 0x200, !P0 ;  /* 0x000002000500780c */ /* 0x000fe200047c1270 */
[----:B------:R-:W3:Y:S02]  /*0290*/  @P4 LDG.E.EL R60, desc[UR6][R18.64] ;  /* 0x00000006123c4981 */ /* 0x000ee4000c2e1900 */
[----:B-1----:R-:W-:Y:S02]  /*02a0*/  IMAD R27, R3, 0x400, R68 ;  /* 0x00000400031b7824 */ /* 0x002fe400078e0244 */
[----:B------:R-:W-:Y:S01]  /*02b0*/  IMAD.WIDE R24, R25, 0x4, R10 ;  /* 0x0000000419187825 */ /* 0x000fe200078e020a */
[----:B------:R-:W3:Y:S03]  /*02c0*/  @P4 LDG.E.EL R59, desc[UR6][R32.64] ;  /* 0x00000006203b4981 */ /* 0x000ee6000c2e1900 */
[----:B------:R-:W-:Y:S01]  /*02d0*/  IMAD R29, R21, 0x400, R36 ;  /* 0x00000400151d7824 */ /* 0x000fe200078e0224 */
[----:B------:R1:W4:Y:S01]  /*02e0*/  @P1 LDG.E.EL R77, desc[UR6][R24.64] ;  /* 0x00000006184d1981 */ /* 0x000322000c2e1900 */
[----:B------:R-:W-:-:S02]  /*02f0*/  IMAD.MOV.U32 R0, RZ, RZ, RZ ;  /* 0x000000ffff007224 */ /* 0x000fc400078e00ff */
[----:B------:R-:W-:-:S04]  /*0300*/  IMAD.WIDE R26, R27, 0x4, R10 ;  /* 0x000000041b1a7825 */ /* 0x000fc800078e020a */
[----:B------:R-:W-:Y:S01]  /*0310*/  IMAD.WIDE R28, R29, 0x4, R10 ;  /* 0x000000041d1c7825 */ /* 0x000fe200078e020a */
[----:B------:R-:W4:Y:S03]  /*0320*/  @P1 LDG.E.EL R0, desc[UR6][R26.64] ;  /* 0x000000061a001981 */ /* 0x000f26000c2e1900 */
[----:B-1----:R-:W-:Y:S01]  /*0330*/  IMAD R25, R5, 0x400, R36 ;  /* 0x0000040005197824 */ /* 0x002fe200078e0224 */
[----:B------:R-:W-:Y:S01]  /*0340*/  CS2R R12, SRZ ;  /* 0x00000000000c7805 */ /* 0x000fe2000001ff00 */
[----:B------:R-:W-:Y:S01]  /*0350*/  VIADD R76, R36, 0x20 ;  /* 0x00000020244c7836 */ /* 0x000fe20000000000 */
[----:B------:R1:W5:Y:S01]  /*0360*/  @P3 LDG.E.EL R15, desc[UR6][R28.64] ;  /* 0x000000061c0f3981 */ /* 0x000362000c2e1900 */
[----:B------:R-:W-:-:S04]  /*0370*/  IMAD.WIDE R24, R25, 0x4, R10 ;  /* 0x0000000419187825 */ /* 0x000fc800078e020a */
[----:B------:R-:W-:Y:S01]  /*0380*/  IMAD.MOV.U32 R30, RZ, RZ, RZ ;  /* 0x000000ffff1e7224 */ /* 0x000fe200078e00ff */
[----:B------:R1:W2:Y:S02]  /*0390*/  @P6 LDG.E.EL R13, desc[UR6][R24.64] ;  /* 0x00000006180d6981 */ /* 0x0002a4000c2e1900 */
[----:B-1----:R-:W-:-:S04]  /*03a0*/  IMAD R29, R73, 0x400, R76 ;  /* 0x00000400491d7824 */ /* 0x002fc800078e024c */
[----:B------:R-:W-:-:S04]  /*03b0*/  IMAD.WIDE R28, R29, 0x4, R10 ;  /* 0x000000041d1c7825 */ /* 0x000fc800078e020a */
[----:B0-----:R-:W-:Y:S01]  /*03c0*/  IMAD R25, R3, 0x400, R76 ;  /* 0x0000040003197824 */ /* 0x001fe200078e024c */
[----:B------:R-:W2:Y:S03]  /*03d0*/  @P4 LDG.E.EL R30, desc[UR6][R28.64] ;  /* 0x000000061c1e4981 */ /* 0x000ea6000c2e1900 */
[----:B------:R-:W-:-:S04]  /*03e0*/  IMAD.WIDE R24, R25, 0x4, R10 ;  /* 0x0000000419187825 */ /* 0x000fc800078e020a */
[----:B------:R-:W-:Y:S01]  /*03f0*/  VIADD R6, R36, 0x21 ;  /* 0x0000002124067836 */ /* 0x000fe20000000000 */
[----:B------:R-:W2:Y:S03]  /*0400*/  @P1 LDG.E.EL R61, desc[UR6][R24.64] ;  /* 0x00000006183d1981 */ /* 0x000ea6000c2e1900 */
[--C-:B------:R-:W-:Y:S01]  /*0410*/  IMAD R35, R73, 0x400, R6.reuse ;  /* 0x0000040049237824 */ /* 0x100fe200078e0206 */
[----:B------:R-:W-:Y:S01]  /*0420*/  CS2R R52, SRZ ;  /* 0x0000000000347805 */ /* 0x000fe2000001ff00 */
[----:B------:R-:W-:Y:S02]  /*0430*/  IMAD R41, R3, 0x400, R6 ;  /* 0x0000040003297824 */ /* 0x000fe400078e0206 */
[----:B------:R-:W-:-:S04]  /*0440*/  IMAD.WIDE R34, R35, 0x4, R10 ;  /* 0x0000000423227825 */ /* 0x000fc800078e020a */
[----:B------:R-:W-:Y:S01]  /*0450*/  IMAD.WIDE R40, R41, 0x4, R10 ;  /* 0x0000000429287825 */ /* 0x000fe200078e020a */
[----:B------:R0:W2:Y:S01]  /*0460*/  @P4 LDG.E.EL R53, desc[UR6][R34.64] ;  /* 0x0000000622354981 */ /* 0x0000a2000c2e1900 */
[----:B------:R-:W-:-:S03]  /*0470*/  CS2R R70, SRZ ;  /* 0x0000000000467805 */ /* 0x000fc6000001ff00 */
[----:B------:R-:W2:Y:S01]  /*0480*/  @P1 LDG.E.EL R52, desc[UR6][R40.64] ;  /* 0x0000000628341981 */ /* 0x000ea2000c2e1900 */
[----:B0-----:R-:W-:-:S04]  /*0490*/  IMAD R35, R23, 0x400, R68 ;  /* 0x0000040017237824 */ /* 0x001fc800078e0244 */
[----:B------:R-:W-:-:S05]  /*04a0*/  IMAD.WIDE R34, R35, 0x4, R10 ;  /* 0x0000000423227825 */ /* 0x000fca00078e020a */
[----:B------:R-:W2:Y:S01]  /*04b0*/  @P2 LDG.E.EL R71, desc[UR6][R34.64] ;  /* 0x0000000622472981 */ /* 0x000ea2000c2e1900 */
[C---:B------:R-:W-:Y:S02]  /*04c0*/  IMAD R39, R23.reuse, 0x400, R76 ;  /* 0x0000040017277824 */ /* 0x040fe400078e024c */
[----:B------:R-:W-:Y:S02]  /*04d0*/  IMAD R31, R23, 0x400, R6 ;  /* 0x00000400171f7824 */ /* 0x000fe400078e0206 */
[----:B------:R-:W-:Y:S02]  /*04e0*/  IMAD R23, R21, 0x400, R68 ;  /* 0x0000040015177824 */ /* 0x000fe400078e0244 */
[----:B------:R-:W-:Y:S02]  /*04f0*/  IMAD.MOV.U32 R72, RZ, RZ, RZ ;  /* 0x000000ffff487224 */ /* 0x000fe400078e00ff */
[----:B------:R-:W-:Y:S01]  /*0500*/  IMAD.WIDE R22, R23, 0x4, R10 ;  /* 0x0000000417167825 */ /* 0x000fe200078e020a */
[----:B------:R-:W-:-:S04]  /*0510*/  LOP3.LUT R33, R73, 0x60, RZ, 0xfc, !PT ;  /* 0x0000006049217812 */ /* 0x000fc800078efcff */
[----:B------:R-:W5:Y:S01]  /*0520*/  @P3 LDG.E.EL R72, desc[UR6][R22.64] ;  /* 0x0000000616483981 */ /* 0x000f62000c2e1900 */
[C---:B------:R-:W-:Y:S02]  /*0530*/  ISETP.LT.AND P4, PT, R33.reuse, 0x200, !P0 ;  /* 0x000002002100780c */ /* 0x040fe40004781270 */
[----:B------:R-:W-:Y:S01]  /*0540*/  CS2R R62, SRZ ;  /* 0x00000000003e7805 */ /* 0x000fe2000001ff00 */
[----:B------:R-:W-:Y:S02]  /*0550*/  IMAD R29, R33, 0x400, R36 ;  /* 0x00000400211d7824 */ /* 0x000fe400078e0224 */
[----:B------:R-:W-:Y:S01]  /*0560*/  IMAD.WIDE R38, R39, 0x4, R10 ;  /* 0x0000000427267825 */ /* 0x000fe200078e020a */
[----:B------:R-:W-:-:S03]  /*0570*/  CS2R R64, SRZ ;  /* 0x0000000000407805 */ /* 0x000fc6000001ff00 */
[----:B------:R-:W-:Y:S01]  /*0580*/  IMAD.WIDE R28, R29, 0x4, R10 ;  /* 0x000000041d1c7825 */ /* 0x000fe200078e020a */
[----:B------:R-:W2:Y:S04]  /*0590*/  @P2 LDG.E.EL R62, desc[UR6][R38.64] ;  /* 0x00000006263e2981 */ /* 0x000ea8000c2e1900 */
[----:B------:R0:W2:Y:S01]  /*05a0*/  @P4 LDG.E.EL R64, desc[UR6][R28.64] ;  /* 0x000000061c404981 */ /* 0x0000a2000c2e1900 */
[----:B------:R-:W-:Y:S02]  /*05b0*/  IMAD.MOV.U32 R3, RZ, RZ, RZ ;  /* 0x000000ffff037224 */ /* 0x000fe400078e00ff */
[----:B0-----:R-:W-:-:S04]  /*05c0*/  IMAD R29, R21, 0x400, R76 ;  /* 0x00000400151d7824 */ /* 0x001fc800078e024c */
[----:B------:R-:W-:-:S05]  /*05d0*/  IMAD.WIDE R28, R29, 0x4, R10 ;  /* 0x000000041d1c7825 */ /* 0x000fca00078e020a */
[----:B------:R-:W2:Y:S01]  /*05e0*/  @P3 LDG.E.EL R3, desc[UR6][R28.64] ;  /* 0x000000061c033981 */ /* 0x000ea2000c2e1900 */
[----:B------:R-:W-:Y:S01]  /*05f0*/  CS2R R26, SRZ ;  /* 0x00000000001a7805 */ /* 0x000fe2000001ff00 */
[----:B------:R-:W-:Y:S02]  /*0600*/  IMAD R37, R21, 0x400, R6 ;  /* 0x0000040015257824 */ /* 0x000fe400078e0206 */
[----:B------:R-:W-:Y:S01]  /*0610*/  IMAD.WIDE R20, R31, 0x4, R10 ;  /* 0x000000041f147825 */ /* 0x000fe200078e020a */
[----:B------:R-:W-:-:S04]  /*0620*/  LOP3.LUT R17, R73, 0x40, RZ, 0xfc, !PT ;  /* 0x0000004049117812 */ /* 0x000fc800078efcff */
[----:B------:R-:W2:Y:S01]  /*0630*/  @P2 LDG.E.EL R27, desc[UR6][R20.64] ;  /* 0x00000006141b2981 */ /* 0x000ea2000c2e1900 */
[----:B------:R-:W-:Y:S01]  /*0640*/  ISETP.LT.AND P5, PT, R17, 0x200, !P0 ;  /* 0x000002001100780c */ /* 0x000fe200047a1270 */
[----:B------:R-:W-:-:S04]  /*0650*/  IMAD.WIDE R34, R37, 0x4, R10 ;  /* 0x0000000425227825 */ /* 0x000fc800078e020a */
[----:B------:R-:W-:Y:S01]  /*0660*/  IMAD R19, R17, 0x400, R36 ;  /* 0x0000040011137824 */ /* 0x000fe200078e0224 */
[----:B------:R-:W2:Y:S03]  /*0670*/  @P3 LDG.E.EL R26, desc[UR6][R34.64] ;  /* 0x00000006221a3981 */ /* 0x000ea6000c2e1900 */
[----:B------:R-:W-:-:S04]  /*0680*/  IMAD.WIDE R18, R19, 0x4, R10 ;  /* 0x0000000413127825 */ /* 0x000fc800078e020a */
[----:B------:R-:W-:Y:S01]  /*0690*/  IMAD R25, R17, 0x400, R68 ;  /* 0x0000040011197824 */ /* 0x000fe200078e0244 */
[----:B------:R0:W2:Y:S03]  /*06a0*/  @P5 LDG.E.EL R12, desc[UR6][R18.64] ;  /* 0x00000006120c5981 */ /* 0x0000a6000c2e1900 */
[----:B------:R-:W-:Y:S01]  /*06b0*/  IMAD.WIDE R38, R25, 0x4, R10 ;  /* 0x0000000419267825 */ /* 0x000fe200078e020a */
[----:B0-----:R-:W-:-:S03]  /*06c0*/  CS2R R18, SRZ ;  /* 0x0000000000127805 */ /* 0x001fc6000001ff00 */
[----:B------:R-:W-:-:S03]  /*06d0*/  IMAD R31, R17, 0x400, R76 ;  /* 0x00000400111f7824 */ /* 0x000fc600078e024c */
[----:B------:R0:W2:Y:S01]  /*06e0*/  @P5 LDG.E.EL R19, desc[UR6][R38.64] ;  /* 0x0000000626135981 */ /* 0x0000a2000c2e1900 */
[----:B------:R-:W-:Y:S02]  /*06f0*/  IMAD R37, R17, 0x400, R6 ;  /* 0x0000040011257824 */ /* 0x000fe400078e0206 */
[----:B------:R-:W-:-:S04]  /*0700*/  IMAD R17, R5, 0x400, R68 ;  /* 0x0000040005117824 */ /* 0x000fc800078e0244 */
[----:B------:R-:W-:-:S05]  /*0710*/  IMAD.WIDE R28, R17, 0x4, R10 ;  /* 0x00000004111c7825 */ /* 0x000fca00078e020a */
[----:B------:R1:W2:Y:S01]  /*0720*/  @P6 LDG.E.EL R18, desc[UR6][R28.64] ;  /* 0x000000061c126981 */ /* 0x0002a2000c2e1900 */
[----:B------:R-:W-:-:S05]  /*0730*/  IMAD.WIDE R22, R31, 0x4, R10 ;  /* 0x000000041f167825 */ /* 0x000fca00078e020a */
[----:B------:R-:W2:Y:S01]  /*0740*/  @P5 LDG.E.EL R70, desc[UR6][R22.64] ;  /* 0x0000000616465981 */ /* 0x000ea2000c2e1900 */
[----:B------:R-:W-:-:S04]  /*0750*/  IMAD R21, R5, 0x400, R76 ;  /* 0x0000040005157824 */ /* 0x000fc800078e024c */
[----:B------:R-:W-:-:S05]  /*0760*/  IMAD.WIDE R16, R21, 0x4, R10 ;  /* 0x0000000415107825 */ /* 0x000fca00078e020a */
[----:B------:R-:W2:Y:S01]  /*0770*/  @P6 LDG.E.EL R63, desc[UR6][R16.64] ;  /* 0x00000006103f6981 */ /* 0x000ea2000c2e1900 */
[----:B------:R-:W-:Y:S01]  /*0780*/  CS2R R24, SRZ ;  /* 0x0000000000187805 */ /* 0x000fe2000001ff00 */
[----:B------:R-:W-:Y:S02]  /*0790*/  IMAD R35, R5, 0x400, R6 ;  /* 0x0000040005237824 */ /* 0x000fe400078e0206 */
[----:B------:R-:W-:-:S05]  /*07a0*/  IMAD.WIDE R4, R37, 0x4, R10 ;  /* 0x0000000425047825 */ /* 0x000fca00078e020a */
[----:B------:R-:W5:Y:S01]  /*07b0*/  @P5 LDG.E.EL R25, desc[UR6][R4.64] ;  /* 0x0000000604195981 */ /* 0x000f62000c2e1900 */
[----:B------:R-:W-:Y:S01]  /*07c0*/  LOP3.LUT R43, R73, 0x70, RZ, 0xfc, !PT ;  /* 0x00000070492b7812 */ /* 0x000fe200078efcff */
[----:B------:R-:W-:-:S03]  /*07d0*/  IMAD.WIDE R20, R35, 0x4, R10 ;  /* 0x0000000423147825 */ /* 0x000fc600078e020a */
[C---:B------:R-:W-:Y:S01]  /*07e0*/  ISETP.LT.AND P5, PT, R43.reuse, 0x200, !P0 ;  /* 0x000002002b00780c */ /* 0x040fe200047a1270 */
[----:B0-----:R-:W-:Y:S01]  /*07f0*/  IMAD R39, R43, 0x400, R36 ;  /* 0x000004002b277824 */ /* 0x001fe200078e0224 */
[----:B------:R-:W5:Y:S01]  /*0800*/  @P6 LDG.E.EL R24, desc[UR6][R20.64] ;  /* 0x0000000614186981 */ /* 0x000f62000c2e1900 */
[----:B------:R-:W-:Y:S01]  /*0810*/  LOP3.LUT R41, R73, 0x80, RZ, 0xfc, !PT ;  /* 0x0000008049297812 */ /* 0x000fe200078efcff */
[----:B------:R-:W-:Y:S02]  /*0820*/  IMAD.MOV.U32 R69, RZ, RZ, RZ ;  /* 0x000000ffff457224 */ /* 0x000fe400078e00ff */
[----:B------:R-:W-:Y:S01]  /*0830*/  IMAD.WIDE R38, R39, 0x4, R10 ;  /* 0x0000000427267825 */ /* 0x000fe200078e020a */
[----:B------:R-:W-:-:S03]  /*0840*/  ISETP.LT.AND P6, PT, R41, 0x200, !P0 ;  /* 0x000002002900780c */ /* 0x000fc600047c1270 */
[----:B------:R-:W-:Y:S01]  /*0850*/  IMAD R49, R33, 0x400, R68 ;  /* 0x0000040021317824 */ /* 0x000fe200078e0244 */
[----:B-1----:R-:W-:Y:S01]  /*0860*/  CS2R R28, SRZ ;  /* 0x00000000001c7805 */ /* 0x002fe2000001ff00 */
[----:B------:R-:W-:Y:S01]  /*0870*/  IMAD R35, R41, 0x400, R36 ;  /* 0x0000040029237824 */ /* 0x000fe200078e0224 */
[----:B------:R0:W5:Y:S01]  /*0880*/  @P5 LDG.E.EL R69, desc[UR6][R38.64] ;  /* 0x0000000626455981 */ /* 0x000162000c2e1900 */
[----:B------:R-:W-:Y:S01]  /*0890*/  IMAD.MOV.U32 R32, RZ, RZ, RZ ;  /* 0x000000ffff207224 */ /* 0x000fe200078e00ff */
[----:B------:R-:W-:Y:S01]  /*08a0*/  LOP3.LUT R45, R73, 0xa0, RZ, 0xfc, !PT ;  /* 0x000000a0492d7812 */ /* 0x000fe200078efcff */
[----:B------:R-:W-:-:S04]  /*08b0*/  IMAD.WIDE R34, R35, 0x4, R10 ;  /* 0x0000000423227825 */ /* 0x000fc800078e020a */
[----:B0-----:R-:W-:Y:S01]  /*08c0*/  IMAD.WIDE R38, R49, 0x4, R10 ;  /* 0x0000000431267825 */ /* 0x001fe200078e020a */
[----:B------:R-:W-:Y:S01]  /*08d0*/  LOP3.LUT R47, R73, 0x90, RZ, 0xfc, !PT ;  /* 0x00000090492f7812 */ /* 0x000fe200078efcff */
[----:B------:R0:W5:Y:S01]  /*08e0*/  @P6 LDG.E.EL R32, desc[UR6][R34.64] ;  /* 0x0000000622206981 */ /* 0x000162000c2e1900 */
[----:B------:R-:W-:-:S03]  /*08f0*/  ISETP.LT.AND P2, PT, R45, 0x200, !P0 ;  /* 0x000002002d00780c */ /* 0x000fc60004741270 */
[----:B------:R-:W5:Y:S01]  /*0900*/  @P4 LDG.E.EL R29, desc[UR6][R38.64] ;  /* 0x00000006261d4981 */ /* 0x000f62000c2e1900 */
[----:B------:R-:W-:Y:S01]  /*0910*/  IMAD R51, R33, 0x400, R76 ;  /* 0x0000040021337824 */ /* 0x000fe200078e024c */
[----:B------:R-:W-:Y:S01]  /*0920*/  LOP3.LUT R55, R73, 0xb0, RZ, 0xfc, !PT ;  /* 0x000000b049377812 */ /* 0x000fe200078efcff */
[----:B------:R-:W-:Y:S02]  /*0930*/  IMAD R17, R45, 0x400, R36 ;  /* 0x000004002d117824 */ /* 0x000fe400078e0224 */
[----:B0-----:R-:W-:Y:S02]  /*0940*/  IMAD R35, R33, 0x400, R6 ;  /* 0x0000040021237824 */ /* 0x001fe400078e0206 */
[----:B------:R-:W-:Y:S01]  /*0950*/  IMAD R33, R43, 0x400, R68 ;  /* 0x000004002b217824 */ /* 0x000fe200078e0244 */
[----:B------:R-:W-:Y:S01]  /*0960*/  ISETP.LT.AND P1, PT, R47, 0x200, !P0 ;  /* 0x000002002f00780c */ /* 0x000fe20004721270 */
[----:B------:R-:W-:Y:S01]  /*0970*/  IMAD.MOV.U32 R37, RZ, RZ, RZ ;  /* 0x000000ffff257224 */ /* 0x000fe200078e00ff */
[----:B------:R-:W-:Y:S01]  /*0980*/  ISETP.LT.AND P3, PT, R55, 0x200, !P0 ;  /* 0x000002003700780c */ /* 0x000fe20004761270 */
[----:B------:R-:W-:-:S04]  /*0990*/  IMAD.WIDE R48, R33, 0x4, R10 ;  /* 0x0000000421307825 */ /* 0x000fc800078e020a */
[----:B------:R-:W-:Y:S01]  /*09a0*/  IMAD R21, R47, 0x400, R36 ;  /* 0x000004002f157824 */ /* 0x000fe200078e0224 */
[----:B------:R-:W5:Y:S01]  /*09b0*/  @P5 LDG.E.EL R28, desc[UR6][R48.64] ;  /* 0x00000006301c5981 */ /* 0x000f62000c2e1900 */
[----:B------:R-:W-:-:S04]  /*09c0*/  IMAD.WIDE R16, R17, 0x4, R10 ;  /* 0x0000000411107825 */ /* 0x000fc800078e020a */
[----:B------:R-:W-:Y:S01]  /*09d0*/  IMAD R5, R55, 0x400, R36 ;  /* 0x0000040037057824 */ /* 0x000fe200078e0224 */
[----:B------:R0:W5:Y:S01]  /*09e0*/  @P2 LDG.E.EL R37, desc[UR6][R16.64] ;  /* 0x0000000610252981 */ /* 0x000162000c2e1900 */
[----:B------:R-:W-:Y:S02]  /*09f0*/  IMAD.MOV.U32 R31, RZ, RZ, RZ ;  /* 0x000000ffff1f7224 */ /* 0x000fe400078e00ff */
[----:B------:R-:W-:-:S04]  /*0a00*/  IMAD.WIDE R20, R21, 0x4, R10 ;  /* 0x0000000415147825 */ /* 0x000fc800078e020a */
[----:B------:R-:W-:Y:S01]  /*0a10*/  IMAD.MOV.U32 R42, RZ, RZ, RZ ;  /* 0x000000ffff2a7224 */ /* 0x000fe200078e00ff */
[----:B------:R1:W5:Y:S01]  /*0a20*/  @P1 LDG.E.EL R31, desc[UR6][R20.64] ;  /* 0x00000006141f1981 */ /* 0x000362000c2e1900 */
[----:B------:R-:W-:-:S04]  /*0a30*/  IMAD.WIDE R4, R5, 0x4, R10 ;  /* 0x0000000405047825 */ /* 0x000fc800078e020a */
[----:B0-----:R-:W-:Y:S01]  /*0a40*/  IMAD R17, R43, 0x400, R76 ;  /* 0x000004002b117824 */ /* 0x001fe200078e024c */
[----:B------:R-:W-:Y:S01]  /*0a50*/  CS2R R66, SRZ ;  /* 0x0000000000427805 */ /* 0x000fe2000001ff00 */
[----:B------:R0:W5:Y:S01]  /*0a60*/  @P3 LDG.E.EL R42, desc[UR6][R4.64] ;  /* 0x00000006042a3981 */ /* 0x000162000c2e1900 */
[----:B------:R-:W-:Y:S01]  /*0a70*/  CS2R R22, SRZ ;  /* 0x0000000000167805 */ /* 0x000fe2000001ff00 */
[----:B------:R-:W-:-:S04]  /*0a80*/  IMAD.WIDE R16, R17, 0x4, R10 ;  /* 0x0000000411107825 */ /* 0x000fc800078e020a */
[----:B-1----:R-:W-:Y:S01]  /*0a90*/  IMAD.WIDE R20, R51, 0x4, R10 ;  /* 0x0000000433147825 */ /* 0x002fe200078e020a */
[----:B------:R-:W5:Y:S03]  /*0aa0*/  @P5 LDG.E.EL R65, desc[UR6][R16.64] ;  /* 0x0000000610415981 */ /* 0x000f66000c2e1900 */
[----:B------:R-:W-:Y:S01]  /*0ab0*/  IMAD R51, R43, 0x400, R6 ;  /* 0x000004002b337824 */ /* 0x000fe200078e0206 */
[----:B------:R1:W5:Y:S01]  /*0ac0*/  @P4 LDG.E.EL R66, desc[UR6][R20.64] ;  /* 0x0000000614424981 */ /* 0x000362000c2e1900 */
[----:B0-----:R-:W-:-:S04]  /*0ad0*/  IMAD.WIDE R4, R35, 0x4, R10 ;  /* 0x0000000423047825 */ /* 0x001fc800078e020a */
[----:B------:R-:W-:Y:S01]  /*0ae0*/  IMAD R57, R41, 0x400, R6 ;  /* 0x0000040029397824 */ /* 0x000fe200078e0206 */
[----:B------:R-:W-:Y:S01]  /*0af0*/  LOP3.LUT R56, R73, 0xc0, RZ, 0xfc, !PT ;  /* 0x000000c049387812 */ /* 0x000fe200078efcff */
[C---:B------:R-:W-:Y:S01]  /*0b00*/  IMAD R35, R41.reuse, 0x400, R68 ;  /* 0x0000040029237824 */ /* 0x040fe200078e0244 */
[----:B------:R0:W5:Y:S01]  /*0b10*/  @P4 LDG.E.EL R23, desc[UR6][R4.64] ;  /* 0x0000000604174981 */ /* 0x000162000c2e1900 */
[----:B------:R-:W-:Y:S02]  /*0b20*/  IMAD R43, R41, 0x400, R76 ;  /* 0x00000400292b7824 */ /* 0x000fe400078e024c */
[----:B------:R-:W-:Y:S01]  /*0b30*/  IMAD.WIDE R38, R51, 0x4, R10 ;  /* 0x0000000433267825 */ /* 0x000fe200078e020a */
[----:B-1----:R-:W-:-:S03]  /*0b40*/  CS2R R20, SRZ ;  /* 0x0000000000147805 */ /* 0x002fc6000001ff00 */
[--C-:B------:R-:W-:Y:S01]  /*0b50*/  IMAD.WIDE R16, R57, 0x4, R10.reuse ;  /* 0x0000000439107825 */ /* 0x100fe200078e020a */
[----:B------:R-:W-:Y:S01]  /*0b60*/  LOP3.LUT R57, R73, 0xd0, RZ, 0xfc, !PT ;  /* 0x000000d049397812 */ /* 0x000fe200078efcff */
[----:B------:R1:W5:Y:S02]  /*0b70*/  @P5 LDG.E.EL R22, desc[UR6][R38.64] ;  /* 0x0000000626165981 */ /* 0x000364000c2e1900 */
[----:B------:R-:W-:Y:S02]  /*0b80*/  IMAD.MOV.U32 R33, RZ, RZ, RZ ;  /* 0x000000ffff217224 */ /* 0x000fe400078e00ff */
[----:B------:R-:W-:Y:S02]  /*0b90*/  IMAD.MOV.U32 R34, RZ, RZ, RZ ;  /* 0x000000ffff227224 */ /* 0x000fe400078e00ff */
[--C-:B------:R-:W-:Y:S01]  /*0ba0*/  IMAD.WIDE R40, R35, 0x4, R10.reuse ;  /* 0x0000000423287825 */ /* 0x100fe200078e020a */
[----:B------:R-:W-:Y:S01]  /*0bb0*/  ISETP.LT.AND P4, PT, R56, 0x200, !P0 ;  /* 0x000002003800780c */ /* 0x000fe20004781270 */
[----:B------:R1:W5:Y:S02]  /*0bc0*/  @P6 LDG.E.EL R21, desc[UR6][R16.64] ;  /* 0x0000000610156981 */ /* 0x000364000c2e1900 */
[----:B0-----:R-:W-:Y:S01]  /*0bd0*/  IMAD.WIDE R4, R43, 0x4, R10 ;  /* 0x000000042b047825 */ /* 0x001fe200078e020a */
[----:B------:R-:W-:Y:S01]  /*0be0*/  LOP3.LUT R58, R73, 0xe0, RZ, 0xfc, !PT ;  /* 0x000000e0493a7812 */ /* 0x000fe200078efcff */
[----:B------:R-:W5:Y:S01]  /*0bf0*/  @P6 LDG.E.EL R33, desc[UR6][R40.64] ;  /* 0x0000000628216981 */ /* 0x000f62000c2e1900 */
[----:B------:R-:W-:-:S02]  /*0c00*/  ISETP.LT.AND P5, PT, R57, 0x200, !P0 ;  /* 0x000002003900780c */ /* 0x000fc400047a1270 */
[----:B------:R-:W-:Y:S01]  /*0c10*/  LOP3.LUT R73, R73, 0xf0, RZ, 0xfc, !PT ;  /* 0x000000f049497812 */ /* 0x000fe200078efcff */
[----:B------:R0:W5:Y:S01]  /*0c20*/  @P6 LDG.E.EL R34, desc[UR6][R4.64] ;  /* 0x0000000604226981 */ /* 0x000162000c2e1900 */
[--C-:B------:R-:W-:Y:S01]  /*0c30*/  IMAD R35, R56, 0x400, R36.reuse ;  /* 0x0000040038237824 */ /* 0x100fe200078e0224 */
[C---:B------:R-:W-:Y:S01]  /*0c40*/  ISETP.LT.AND P6, PT, R58.reuse, 0x200, !P0 ;  /* 0x000002003a00780c */ /* 0x040fe200047c1270 */
[----:B-1----:R-:W-:Y:S01]  /*0c50*/  IMAD R39, R57, 0x400, R36 ;  /* 0x0000040039277824 */ /* 0x002fe200078e0224 */
[----:B------:R-:W-:Y:S01]  /*0c60*/  ISETP.LT.AND P0, PT, R73, 0x200, !P0 ;  /* 0x000002004900780c */ /* 0x000fe20004701270 */
[----:B------:R-:W-:Y:S01]  /*0c70*/  IMAD.MOV.U32 R43, RZ, RZ, RZ ;  /* 0x000000ffff2b7224 */ /* 0x000fe200078e00ff */
[----:B------:R-:W-:Y:S01]  /*0c80*/  CS2R R48, SRZ ;  /* 0x0000000000307805 */ /* 0x000fe2000001ff00 */
[----:B------:R-:W-:Y:S02]  /*0c90*/  IMAD R51, R47, 0x400, R76 ;  /* 0x000004002f337824 */ /* 0x000fe400078e024c */
[----:B------:R-:W-:-:S02]  /*0ca0*/  IMAD R17, R58, 0x400, R36 ;  /* 0x000004003a117824 */ /* 0x000fc400078e0224 */
[----:B0-----:R-:W-:-:S04]  /*0cb0*/  IMAD.WIDE R4, R35, 0x4, R10 ;  /* 0x0000000423047825 */ /* 0x001fc800078e020a */
[----:B------:R-:W-:Y:S01]  /*0cc0*/  IMAD.WIDE R38, R39, 0x4, R10 ;  /* 0x0000000427267825 */ /* 0x000fe200078e020a */
[----:B------:R0:W5:Y:S03]  /*0cd0*/  @P4 LDG.E.EL R43, desc[UR6][R4.64] ;  /* 0x00000006042b4981 */ /* 0x000166000c2e1900 */
[----:B------:R-:W-:Y:S01]  /*0ce0*/  IMAD R41, R73, 0x400, R36 ;  /* 0x0000040049297824 */ /* 0x000fe200078e0224 */
[----:B------:R1:W5:Y:S01]  /*0cf0*/  @P5 LDG.E.EL R48, desc[UR6][R38.64] ;  /* 0x0000000626305981 */ /* 0x000362000c2e1900 */
[C---:B------:R-:W-:Y:S02]  /*0d00*/  IMAD R35, R47.reuse, 0x400, R68 ;  /* 0x000004002f237824 */ /* 0x040fe400078e0244 */
[----:B------:R-:W-:Y:S02]  /*0d10*/  IMAD R75, R47, 0x400, R6 ;  /* 0x000004002f4b7824 */ /* 0x000fe400078e0206 */
[----:B------:R-:W-:-:S04]  /*0d20*/  IMAD.WIDE R46, R51, 0x4, R10 ;  /* 0x00000004332e7825 */ /* 0x000fc800078e020a */
[----:B------:R-:W-:Y:S02]  /*0d30*/  IMAD R51, R45, 0x400, R68 ;  /* 0x000004002d337824 */ /* 0x000fe400078e0244 */
[----:B------:R-:W-:-:S04]  /*0d40*/  IMAD.WIDE R16, R17, 0x4, R10 ;  /* 0x0000000411107825 */ /* 0x000fc800078e020a */
[--C-:B------:R-:W-:Y:S01]  /*0d50*/  IMAD.WIDE R40, R41, 0x4, R10.reuse ;  /* 0x0000000429287825 */ /* 0x100fe200078e020a */
[----:B------:R-:W5:Y:S03]  /*0d60*/  @P6 LDG.E.EL R67, desc[UR6][R16.64] ;  /* 0x0000000610436981 */ /* 0x000f66000c2e1900 */
[----:B------:R-:W-:Y:S01]  /*0d70*/  IMAD.MOV.U32 R36, RZ, RZ, RZ ;  /* 0x000000ffff247224 */ /* 0x000fe200078e00ff */
[----:B------:R3:W5:Y:S01]  /*0d80*/  @P0 LDG.E.EL R49, desc[UR6][R40.64] ;  /* 0x0000000628310981 */ /* 0x000762000c2e1900 */
[----:B0-----:R-:W-:-:S04]  /*0d90*/  IMAD.WIDE R4, R35, 0x4, R10 ;  /* 0x0000000423047825 */ /* 0x001fc800078e020a */
[----:B-1----:R-:W-:Y:S01]  /*0da0*/  IMAD.MOV.U32 R38, RZ, RZ, RZ ;  /* 0x000000ffff267224 */ /* 0x002fe200078e00ff */
[----:B------:R0:W5:Y:S01]  /*0db0*/  @P1 LDG.E.EL R36, desc[UR6][R4.64] ;  /* 0x0000000604241981 */ /* 0x000162000c2e1900 */
[----:B------:R-:W-:Y:S02]  /*0dc0*/  IMAD R39, R45, 0x400, R76 ;  /* 0x000004002d277824 */ /* 0x000fe400078e024c */
[----:B------:R-:W-:Y:S01]  /*0dd0*/  IMAD.WIDE R50, R51, 0x4, R10 ;  /* 0x0000000433327825 */ /* 0x000fe200078e020a */
[----:B---3--:R-:W-:-:S03]  /*0de0*/  CS2R R40, SRZ ;  /* 0x0000000000287805 */ /* 0x008fc6000001ff00 */
[----:B------:R-:W-:Y:S01]  /*0df0*/  IMAD.WIDE R16, R75, 0x4, R10 ;  /* 0x000000044b107825 */ /* 0x000fe200078e020a */
[----:B------:R1:W3:Y:S03]  /*0e00*/  @P2 LDG.E.EL R38, desc[UR6][R50.64] ;  /* 0x0000000632262981 */ /* 0x0002e6000c2e1900 */
[----:B------:R-:W-:Y:S01]  /*0e10*/  IMAD R45, R45, 0x400, R6 ;  /* 0x000004002d2d7824 */ /* 0x000fe200078e0206 */
[----:B------:R4:W3:Y:S01]  /*0e20*/  @P1 LDG.E.EL R20, desc[UR6][R16.64] ;  /* 0x0000000610141981 */ /* 0x0008e2000c2e1900 */
[----:B0-----:R-:W-:-:S04]  /*0e30*/  IMAD.WIDE R4, R39, 0x4, R10 ;  /* 0x0000000427047825 */ /* 0x001fc800078e020a */
[C---:B------:R-:W-:Y:S01]  /*0e40*/  IMAD R75, R55.reuse, 0x400, R76 ;  /* 0x00000400374b7824 */ /* 0x040fe200078e024c */
[----:B------:R0:W3:Y:S01]  /*0e50*/  @P2 LDG.E.EL R41, desc[UR6][R4.64] ;  /* 0x0000000604292981 */ /* 0x0000e2000c2e1900 */
[----:B-1----:R-:W-:Y:S02]  /*0e60*/  IMAD R51, R55, 0x400, R6 ;  /* 0x0000040037337824 */ /* 0x002fe400078e0206 */
[----:B------:R-:W-:Y:S02]  /*0e70*/  IMAD.MOV.U32 R35, RZ, RZ, RZ ;  /* 0x000000ffff237224 */ /* 0x000fe400078e00ff */
[----:B------:R-:W-:Y:S02]  /*0e80*/  IMAD.MOV.U32 R54, RZ, RZ, RZ ;  /* 0x000000ffff367224 */ /* 0x000fe400078e00ff */
[--C-:B------:R-:W-:Y:S02]  /*0e90*/  IMAD.WIDE R44, R45, 0x4, R10.reuse ;  /* 0x000000042d2c7825 */ /* 0x100fe400078e020a */
[----:B------:R1:W3:Y:S02]  /*0ea0*/  @P1 LDG.E.EL R35, desc[UR6][R46.64] ;  /* 0x000000062e231981 */ /* 0x0002e4000c2e1900 */
[----:B----4-:R-:W-:-:S02]  /*0eb0*/  IMAD.WIDE R16, R75, 0x4, R10 ;  /* 0x000000044b107825 */ /* 0x010fc400078e020a */
[----:B------:R4:W3:Y:S02]  /*0ec0*/  @P2 LDG.E.EL R54, desc[UR6][R44.64] ;  /* 0x000000062c362981 */ /* 0x0008e4000c2e1900 */
[----:B0-----:R-:W-:Y:S02]  /*0ed0*/  IMAD.WIDE R4, R51, 0x4, R10 ;  /* 0x0000000433047825 */ /* 0x001fe400078e020a */
[----:B------:R0:W3:Y:S02]  /*0ee0*/  @P3 LDG.E.EL R40, desc[UR6][R16.64] ;  /* 0x0000000610283981 */ /* 0x0000e4000c2e1900 */
[C---:B------:R-:W-:Y:S02]  /*0ef0*/  IMAD R75, R56.reuse, 0x400, R68 ;  /* 0x00000400384b7824 */ /* 0x040fe400078e0244 */
[----:B------:R-:W-:Y:S02]  /*0f00*/  IMAD R51, R56, 0x400, R76 ;  /* 0x0000040038337824 */ /* 0x000fe400078e024c */
[----:B-1----:R-:W-:Y:S01]  /*0f10*/  IMAD R47, R55, 0x400, R68 ;  /* 0x00000400372f7824 */ /* 0x002fe200078e0244 */
[----:B----4-:R-:W-:Y:S01]  /*0f20*/  CS2R R44, SRZ ;  /* 0x00000000002c7805 */ /* 0x010fe2000001ff00 */
[----:B------:R-:W-:-:S04]  /*0f30*/  IMAD.WIDE R74, R75, 0x4, R10 ;  /* 0x000000044b4a7825 */ /* 0x000fc800078e020a */
[----:B------:R-:W-:Y:S01]  /*0f40*/  IMAD.WIDE R50, R51, 0x4, R10 ;  /* 0x0000000433327825 */ /* 0x000fe200078e020a */
[----:B------:R1:W4:Y:S03]  /*0f50*/  @P4 LDG.E.EL R44, desc[UR6][R74.64] ;  /* 0x000000064a2c4981 */ /* 0x000326000c2e1900 */
[----:B0-----:R-:W-:Y:S01]  /*0f60*/  IMAD R17, R56, 0x400, R6 ;  /* 0x0000040038117824 */ /* 0x001fe200078e0206 */
[----:B------:R0:W3:Y:S01]  /*0f70*/  @P4 LDG.E.EL R45, desc[UR6][R50.64] ;  /* 0x00000006322d4981 */ /* 0x0000e2000c2e1900 */
[----:B------:R-:W-:Y:S02]  /*0f80*/  IMAD.MOV.U32 R55, RZ, RZ, RZ ;  /* 0x000000ffff377224 */ /* 0x000fe400078e00ff */
[----:B------:R-:W-:Y:S02]  /*0f90*/  IMAD.MOV.U32 R39, RZ, RZ, RZ ;  /* 0x000000ffff277224 */ /* 0x000fe400078e00ff */
[----:B------:R-:W-:-:S02]  /*0fa0*/  IMAD.WIDE R46, R47, 0x4, R10 ;  /* 0x000000042f2e7825 */ /* 0x000fc400078e020a */
[----:B------:R0:W3:Y:S02]  /*0fb0*/  @P3 LDG.E.EL R55, desc[UR6][R4.64] ;  /* 0x0000000604373981 */ /* 0x0000e4000c2e1900 */
[----:B------:R-:W-:Y:S02]  /*0fc0*/  IMAD.MOV.U32 R56, RZ, RZ, RZ ;  /* 0x000000ffff387224 */ /* 0x000fe400078e00ff */
[----:B------:R-:W-:Y:S01]  /*0fd0*/  IMAD.WIDE R16, R17, 0x4, R10 ;  /* 0x0000000411107825 */ /* 0x000fe200078e020a */
[----:B------:R0:W3:Y:S03]  /*0fe0*/  @P3 LDG.E.EL R39, desc[UR6][R46.64] ;  /* 0x000000062e273981 */ /* 0x0000e6000c2e1900 */
[C---:B-1----:R-:W-:Y:S01]  /*0ff0*/  IMAD R75, R57.reuse, 0x400, R76 ;  /* 0x00000400394b7824 */ /* 0x042fe200078e024c */
[----:B------:R1:W3:Y:S01]  /*1000*/  @P4 LDG.E.EL R56, desc[UR6][R16.64] ;  /* 0x0000000610384981 */ /* 0x0002e2000c2e1900 */
[----:B0-----:R-:W-:-:S02]  /*1010*/  IMAD R51, R57, 0x400, R6 ;  /* 0x0000040039337824 */ /* 0x001fc400078e0206 */
[----:B------:R-:W-:Y:S02]  /*1020*/  IMAD R5, R57, 0x400, R68 ;  /* 0x0000040039057824 */ /* 0x000fe400078e0244 */
[----:B------:R-:W-:Y:S01]  /*1030*/  IMAD.MOV.U32 R57, RZ, RZ, RZ ;  /* 0x000000ffff397224 */ /* 0x000fe200078e00ff */
[----:B------:R-:W-:Y:S01]  /*1040*/  CS2R R46, SRZ ;  /* 0x00000000002e7805 */ /* 0x000fe2000001ff00 */
[----:B------:R-:W-:-:S04]  /*1050*/  IMAD.WIDE R74, R75, 0x4, R10 ;  /* 0x000000044b4a7825 */ /* 0x000fc800078e020a */
[--C-:B-1----:R-:W-:Y:S01]  /*1060*/  IMAD.WIDE R16, R51, 0x4, R10.reuse ;  /* 0x0000000433107825 */ /* 0x102fe200078e020a */
[----:B------:R0:W3:Y:S03]  /*1070*/  @P5 LDG.E.EL R46, desc[UR6][R74.64] ;  /* 0x000000064a2e5981 */ /* 0x0000e6000c2e1900 */
[----:B------:R-:W-:Y:S01]  /*1080*/  IMAD.WIDE R4, R5, 0x4, R10 ;  /* 0x0000000405047825 */ /* 0x000fe200078e020a */
[----:B------:R1:W3:Y:S03]  /*1090*/  @P5 LDG.E.EL R57, desc[UR6][R16.64] ;  /* 0x0000000610395981 */ /* 0x0002e6000c2e1900 */
[C---:B------:R-:W-:Y:S01]  /*10a0*/  IMAD R51, R58.reuse, 0x400, R68 ;  /* 0x000004003a337824 */ /* 0x040fe200078e0244 */
[----:B------:R1:W3:Y:S01]  /*10b0*/  @P5 LDG.E.EL R47, desc[UR6][R4.64] ;  /* 0x00000006042f5981 */ /* 0x0002e2000c2e1900 */
[----:B0-----:R-:W-:-:S02]  /*10c0*/  IMAD R75, R58, 0x400, R76 ;  /* 0x000004003a4b7824 */ /* 0x001fc400078e024c */
[----:B-1----:R-:W-:Y:S02]  /*10d0*/  IMAD R17, R58, 0x400, R6 ;  /* 0x000004003a117824 */ /* 0x002fe400078e0206 */
[----:B------:R-:W-:Y:S02]  /*10e0*/  IMAD.MOV.U32 R50, RZ, RZ, RZ ;  /* 0x000000ffff327224 */ /* 0x000fe400078e00ff */
[----:B------:R-:W-:-:S04]  /*10f0*/  IMAD.WIDE R4, R51, 0x4, R10 ;  /* 0x0000000433047825 */ /* 0x000fc800078e020a */
[----:B------:R-:W-:Y:S01]  /*1100*/  IMAD.MOV.U32 R51, RZ, RZ, RZ ;  /* 0x000000ffff337224 */ /* 0x000fe200078e00ff */
[----:B------:R0:W3:Y:S01]  /*1110*/  @P6 LDG.E.EL R50, desc[UR6][R4.64] ;  /* 0x0000000604326981 */ /* 0x0000e2000c2e1900 */
[----:B------:R-:W-:Y:S02]  /*1120*/  IMAD.MOV.U32 R58, RZ, RZ, RZ ;  /* 0x000000ffff3a7224 */ /* 0x000fe400078e00ff */
[----:B------:R-:W-:-:S04]  /*1130*/  IMAD.WIDE R74, R75, 0x4, R10 ;  /* 0x000000044b4a7825 */ /* 0x000fc800078e020a */
[----:B------:R-:W-:Y:S01]  /*1140*/  IMAD.WIDE R16, R17, 0x4, R10 ;  /* 0x0000000411107825 */ /* 0x000fe200078e020a */
[----:B------:R1:W3:Y:S04]  /*1150*/  @P6 LDG.E.EL R51, desc[UR6][R74.64] ;  /* 0x000000064a336981 */ /* 0x0002e8000c2e1900 */
[----:B------:R0:W3:Y:S01]  /*1160*/  @P6 LDG.E.EL R58, desc[UR6][R16.64] ;  /* 0x00000006103a6981 */ /* 0x0000e2000c2e1900 */
[C---:B------:R-:W-:Y:S02]  /*1170*/  FSETP.GT.AND P6, PT, R59.reuse, R60, PT ;  /* 0x0000003c3b00720b */ /* 0x040fe40003fc4000 */
[----:B------:R-:W-:Y:S02]  /*1180*/  FSETP.GT.AND P5, PT, R0, R77, PT ;  /* 0x0000004d0000720b */ /* 0x000fe40003fa4000 */
[----:B------:R-:W-:-:S09]  /*1190*/  FSETP.NAN.AND P1, PT, R59, R59, PT ;  /* 0x0000003b3b00720b */ /* 0x000fd20003f28000 */
[----:B------:R-:W-:Y:S02]  /*11a0*/  @!P6 FSEL R59, R59, R60, P1 ;  /* 0x0000003c3b3be208 */ /* 0x000fe40000800000 */
[C---:B------:R-:W-:Y:S02]  /*11b0*/  FSETP.NAN.AND P1, PT, R0.reuse, R0, PT ;  /* 0x000000000000720b */ /* 0x040fe40003f28000 */
[----:B--2---:R-:W-:Y:S02]  /*11c0*/  FSETP.GEU.AND P3, PT, R59, R30, PT ;  /* 0x0000001e3b00720b */ /* 0x004fe40003f6e000 */
[----:B------:R-:W-:-:S04]  /*11d0*/  @!P5 FSEL R0, R0, R77, P1 ;  /* 0x0000004d0000d208 */ /* 0x000fc80000800000 */
[----:B------:R-:W-:Y:S01]  /*11e0*/  FSETP.GEU.AND P2, PT, R0, R61, PT ;  /* 0x0000003d0000720b */ /* 0x000fe20003f4e000 */
[----:B0-----:R-:W-:Y:S01]  /*11f0*/  IMAD R5, R73, 0x400, R68 ;  /* 0x0000040049057824 */ /* 0x001fe200078e0244 */
[C---:B------:R-:W-:Y:S01]  /*1200*/  FSETP.NAN.AND P1, PT, R30.reuse, R30, PT ;  /* 0x0000001e1e00720b */ /* 0x040fe20003f28000 */
[----:B------:R-:W-:Y:S02]  /*1210*/  IMAD.MOV.U32 R68, RZ, RZ, RZ ;  /* 0x000000ffff447224 */ /* 0x000fe400078e00ff */
[----:B------:R-:W-:Y:S02]  /*1220*/  IMAD.WIDE R4, R5, 0x4, R10 ;  /* 0x0000000405047825 */ /* 0x000fe400078e020a */
[----:B------:R-:W-:Y:S02]  /*1230*/  @P3 FSEL R30, R30, R59, P1 ;  /* 0x0000003b1e1e3208 */ /* 0x000fe40000800000 */
[----:B------:R-:W-:Y:S01]  /*1240*/  FSETP.NAN.AND P1, PT, R61, R61, PT ;  /* 0x0000003d3d00720b */ /* 0x000fe20003f28000 */
[C---:B-1----:R-:W-:Y:S01]  /*1250*/  IMAD R75, R73.reuse, 0x400, R76 ;  /* 0x00000400494b7824 */ /* 0x042fe200078e024c */
[----:B------:R-:W-:Y:S01]  /*1260*/  P2R R17, PR, RZ, 0x8 ;  /* 0x00000008ff117803 */ /* 0x000fe20000000000 */
[----:B------:R-:W-:Y:S01]  /*1270*/  IMAD R73, R73, 0x400, R6 ;  /* 0x0000040049497824 */ /* 0x000fe200078e0206 */
[----:B------:R-:W-:Y:S01]  /*1280*/  FSETP.GEU.AND P3, PT, R30, R53, PT ;  /* 0x000000351e00720b */ /* 0x000fe20003f6e000 */
[----:B------:R0:W2:Y:S01]  /*1290*/  @P0 LDG.E.EL R68, desc[UR6][R4.64] ;  /* 0x0000000604440981 */ /* 0x0000a2000c2e1900 */
[----:B------:R-:W-:Y:S01]  /*12a0*/  @P2 FSEL R61, R61, R0, P1 ;  /* 0x000000003d3d2208 */ /* 0x000fe20000800000 */
[----:B------:R-:W-:-:S02]  /*12b0*/  IMAD.MOV.U32 R59, RZ, RZ, RZ ;  /* 0x000000ffff3b7224 */ /* 0x000fc400078e00ff */
[----:B------:R-:W-:Y:S01]  /*12c0*/  IMAD.MOV.U32 R60, RZ, RZ, RZ ;  /* 0x000000ffff3c7224 */ /* 0x000fe200078e00ff */
[----:B------:R-:W-:Y:S02]  /*12d0*/  P2R R16, PR, RZ, 0x4 ;  /* 0x00000004ff107803 */ /* 0x000fe40000000000 */
[----:B------:R-:W-:Y:S01]  /*12e0*/  FSETP.GEU.AND P2, PT, R61, R52, PT ;  /* 0x000000343d00720b */ /* 0x000fe20003f4e000 */
[----:B0-----:R-:W-:-:S04]  /*12f0*/  IMAD.WIDE R4, R75, 0x4, R10 ;  /* 0x000000044b047825 */ /* 0x001fc800078e020a */
[----:B------:R-:W-:Y:S01]  /*1300*/  IMAD.WIDE R10, R73, 0x4, R10 ;  /* 0x00000004490a7825 */ /* 0x000fe200078e020a */
[----:B------:R0:W2:Y:S01]  /*1310*/  @P0 LDG.E.EL R59, desc[UR6][R4.64] ;  /* 0x00000006043b0981 */ /* 0x0000a2000c2e1900 */
[----:B------:R-:W-:-:S03]  /*1320*/  FSETP.GT.AND P1, PT, R71, R14, PT ;  /* 0x0000000e4700720b */ /* 0x000fc60003f24000 */
[----:B------:R1:W2:Y:S01]  /*1330*/  @P0 LDG.E.EL R60, desc[UR6][R10.64] ;  /* 0x000000060a3c0981 */ /* 0x0002a2000c2e1900 */
[----:B------:R-:W-:-:S04]  /*1340*/  FSETP.NAN.AND P0, PT, R53, R53, PT ;  /* 0x000000353500720b */ /* 0x000fc80003f08000 */
[----:B------:R-:W-:Y:S02]  /*1350*/  @P3 SEL R53, R53, R30, P0 ;  /* 0x0000001e35353207 */ /* 0x000fe40000000000 */
[----:B------:R-:W-:-:S04]  /*1360*/  FSETP.NAN.AND P0, PT, R52, R52, PT ;  /* 0x000000343400720b */ /* 0x000fc80003f08000 */
[----:B------:R-:W-:Y:S02]  /*1370*/  @P2 SEL R52, R52, R61, P0 ;  /* 0x0000003d34342207 */ /* 0x000fe40000000000 */
[C---:B------:R-:W-:Y:S02]  /*1380*/  FSETP.NAN.AND P0, PT, R71.reuse, R71, PT ;  /* 0x000000474700720b */ /* 0x040fe40003f08000 */
[----:B------:R-:W-:Y:S02]  /*1390*/  P2R R61, PR, RZ, 0x2 ;  /* 0x00000002ff3d7803 */ /* 0x000fe40000000000 */
[----:B------:R-:W-:Y:S02]  /*13a0*/  @!P1 FSEL R71, R71, R14, P0 ;  /* 0x0000000e47479208 */ /* 0x000fe40000000000 */
[C---:B-----5:R-:W-:Y:S02]  /*13b0*/  FSETP.GT.AND P1, PT, R72.reuse, R15, PT ;  /* 0x0000000f4800720b */ /* 0x060fe40003f24000 */
[----:B------:R-:W-:-:S02]  /*13c0*/  FSETP.NAN.AND P0, PT, R72, R72, PT ;  /* 0x000000484800720b */ /* 0x000fc40003f08000 */
[----:B------:R-:W-:-:S09]  /*13d0*/  P2R R30, PR, RZ, 0x2 ;  /* 0x00000002ff1e7803 */ /* 0x000fd20000000000 */
[----:B------:R-:W-:Y:S02]  /*13e0*/  @!P1 FSEL R72, R72, R15, P0 ;  /* 0x0000000f48489208 */ /* 0x000fe40000000000 */
[-C--:B------:R-:W-:Y:S02]  /*13f0*/  FSETP.GEU.AND P1, PT, R71, R62.reuse, PT ;  /* 0x0000003e4700720b */ /* 0x080fe40003f2e000 */
[----:B------:R-:W-:Y:S02]  /*1400*/  FSETP.NAN.AND P0, PT, R62, R62, PT ;  /* 0x0000003e3e00720b */ /* 0x000fe40003f08000 */
[----:B------:R-:W-:-:S09]  /*1410*/  P2R R15, PR, RZ, 0x2 ;  /* 0x00000002ff0f7803 */ /* 0x000fd20000000000 */
[----:B------:R-:W-:Y:S02]  /*1420*/  @P1 FSEL R62, R62, R71, P0 ;  /* 0x000000473e3e1208 */ /* 0x000fe40000000000 */
[-C--:B------:R-:W-:Y:S02]  /*1430*/  FSETP.GEU.AND P1, PT, R72, R3.reuse, PT ;  /* 0x000000034800720b */ /* 0x080fe40003f2e000 */
[----:B------:R-:W-:Y:S02]  /*1440*/  FSETP.NAN.AND P0, PT, R3, R3, PT ;  /* 0x000000030300720b */ /* 0x000fe40003f08000 */
[----:B------:R-:W-:-:S09]  /*1450*/  P2R R14, PR, RZ, 0x2 ;  /* 0x00000002ff0e7803 */ /* 0x000fd20000000000 */
[----:B------:R-:W-:Y:S02]  /*1460*/  @P1 FSEL R3, R3, R72, P0 ;  /* 0x0000004803031208 */ /* 0x000fe40000000000 */
[-C--:B------:R-:W-:Y:S02]  /*1470*/  FSETP.GEU.AND P1, PT, R62, R27.reuse, PT ;  /* 0x0000001b3e00720b */ /* 0x080fe40003f2e000 */
[----:B------:R-:W-:Y:S02]  /*1480*/  FSETP.NAN.AND P0, PT, R27, R27, PT ;  /* 0x0000001b1b00720b */ /* 0x000fe40003f08000 */
[----:B0-----:R-:W-:-:S09]  /*1490*/  P2R R5, PR, RZ, 0x2 ;  /* 0x00000002ff057803 */ /* 0x001fd20000000000 */
[----:B------:R-:W-:Y:S02]  /*14a0*/  @P1 SEL R27, R27, R62, P0 ;  /* 0x0000003e1b1b1207 */ /* 0x000fe40000000000 */
[-C--:B------:R-:W-:Y:S02]  /*14b0*/  FSETP.GEU.AND P1, PT, R3, R26.reuse, PT ;  /* 0x0000001a0300720b */ /* 0x080fe40003f2e000 */
[----:B------:R-:W-:Y:S02]  /*14c0*/  FSETP.NAN.AND P0, PT, R26, R26, PT ;  /* 0x0000001a1a00720b */ /* 0x000fe40003f08000 */
[----:B------:R-:W-:-:S09]  /*14d0*/  P2R R4, PR, RZ, 0x2 ;  /* 0x00000002ff047803 */ /* 0x000fd20000000000 */
[----:B------:R-:W-:Y:S02]  /*14e0*/  @P1 SEL R26, R26, R3, P0 ;  /* 0x000000031a1a1207 */ /* 0x000fe40000000000 */
[C---:B------:R-:W-:Y:S02]  /*14f0*/  FSETP.GT.AND P1, PT, R19.reuse, R12, PT ;  /* 0x0000000c1300720b */ /* 0x040fe40003f24000 */
[----:B------:R-:W-:Y:S02]  /*1500*/  FSETP.NAN.AND P0, PT, R19, R19, PT ;  /* 0x000000131300720b */ /* 0x000fe40003f08000 */
[----:B------:R-:W-:-:S09]  /*1510*/  P2R R3, PR, RZ, 0x2 ;  /* 0x00000002ff037803 */ /* 0x000fd20000000000 */
[----:B------:R-:W-:Y:S02]  /*1520*/  @!P1 FSEL R19, R19, R12, P0 ;  /* 0x0000000c13139208 */ /* 0x000fe40000000000 */
[C---:B------:R-:W-:Y:S02]  /*1530*/  FSETP.GT.AND P1, PT, R18.reuse, R13, PT ;  /* 0x0000000d1200720b */ /* 0x040fe40003f24000 */
[----:B------:R-:W-:Y:S02]  /*1540*/  FSETP.NAN.AND P0, PT, R18, R18, PT ;  /* 0x000000121200720b */ /* 0x000fe40003f08000 */
        /* <DEDUP_REMOVED lines=12> */
[----:B------:R-:W-:-:S09]  /*1610*/  P2R R18, PR, RZ, 0x2 ;  /* 0x00000002ff127803 */ /* 0x000fd20000000000 */
        /* <DEDUP_REMOVED lines=15> */
[----:B-1----:R-:W-:-:S09]  /*1710*/  P2R R11, PR, RZ, 0x2 ;  /* 0x00000002ff0b7803 */ /* 0x002fd20000000000 */
        /* <DEDUP_REMOVED lines=25> */
[-C--:B---3--:R-:W-:Y:S02]  /*18b0*/  FSETP.GEU.AND P1, PT, R36, R35.reuse, PT ;  /* 0x000000232400720b */ /* 0x088fe40003f2e000 */
        /* <DEDUP_REMOVED lines=29> */
[----:B------:R-:W-:Y:S02]  /*1a90*/  FSETP.GEU.AND P4, PT, R40, R55, PT ;  /* 0x000000372800720b */ /* 0x000fe40003f8e000 */
[----:B------:R-:W-:-:S07]  /*1aa0*/  P2R R39, PR, RZ, 0x2 ;  /* 0x00000002ff277803 */ /* 0x000fce0000000000 */
[----:B------:R-:W-:Y:S02]  /*1ab0*/  @P1 SEL R54, R54, R41, P0 ;  /* 0x0000002936361207 */ /* 0x000fe40000000000 */
[----:B----4-:R-:W-:Y:S02]  /*1ac0*/  FSETP.GT.AND P1, PT, R44, R43, PT ;  /* 0x0000002b2c00720b */ /* 0x010fe40003f24000 */
[----:B------:R-:W-:-:S04]  /*1ad0*/  FSETP.NAN.AND P0, PT, R55, R55, PT ;  /* 0x000000373700720b */ /* 0x000fc80003f08000 */
[----:B------:R-:W-:Y:S02]  /*1ae0*/  @P4 SEL R55, R55, R40, P0 ;  /* 0x0000002837374207 */ /* 0x000fe40000000000 */
[----:B------:R-:W-:Y:S02]  /*1af0*/  FSETP.NAN.AND P0, PT, R44, R44, PT ;  /* 0x0000002c2c00720b */ /* 0x000fe40003f08000 */
[----:B------:R-:W-:-:S03]  /*1b00*/  P2R R41, PR, RZ, 0x2 ;  /* 0x00000002ff297803 */ /* 0x000fc60000000000 */
        /* <DEDUP_REMOVED lines=11> */
[----:B------:R-:W-:Y:S02]  /*1bc0*/  P2R R0, PR, RZ, 0x8 ;  /* 0x00000008ff007803 */ /* 0x000fe40000000000 */
[----:B------:R-:W-:Y:S02]  /*1bd0*/  FSETP.GEU.AND P3, PT, R45, R56, PT ;  /* 0x000000382d00720b */ /* 0x000fe40003f6e000 */
[----:B------:R-:W-:-:S05]  /*1be0*/  P2R R6, PR, RZ, 0x4 ;  /* 0x00000004ff067803 */ /* 0x000fca0000000000 */
[----:B------:R-:W-:-:S04]  /*1bf0*/  @P1 FSEL R46, R46, R47, P0 ;  /* 0x0000002f2e2e1208 */ /* 0x000fc80000000000 */
[----:B------:R-:W-:Y:S02]  /*1c00*/  FSETP.GEU.AND P2, PT, R46, R57, PT ;  /* 0x000000392e00720b */ /* 0x000fe40003f4e000 */
[----:B------:R-:W-:Y:S02]  /*1c10*/  P2R R44, PR, RZ, 0x2 ;  /* 0x00000002ff2c7803 */ /* 0x000fe40000000000 */
[----:B------:R-:W-:Y:S02]  /*1c20*/  FSETP.NAN.AND P0, PT, R56, R56, PT ;  /* 0x000000383800720b */ /* 0x000fe40003f08000 */
[----:B------:R-:W-:Y:S02]  /*1c30*/  FSETP.GT.AND P1, PT, R50, R67, PT ;  /* 0x000000433200720b */ /* 0x000fe40003f24000 */
[----:B------:R-:W-:Y:S02]  /*1c40*/  @P3 SEL R56, R56, R45, P0 ;  /* 0x0000002d38383207 */ /* 0x000fe40000000000 */
[----:B------:R-:W-:-:S04]  /*1c50*/  FSETP.NAN.AND P0, PT, R57, R57, PT ;  /* 0x000000393900720b */ /* 0x000fc80003f08000 */
[----:B------:R-:W-:Y:S02]  /*1c60*/  @P2 SEL R57, R57, R46, P0 ;  /* 0x0000002e39392207 */ /* 0x000fe40000000000 */
[C---:B------:R-:W-:Y:S02]  /*1c70*/  FSETP.NAN.AND P0, PT, R50.reuse, R50, PT ;  /* 0x000000323200720b */ /* 0x040fe40003f08000 */
[----:B------:R-:W-:Y:S02]  /*1c80*/  P2R R47, PR, RZ, 0x2 ;  /* 0x00000002ff2f7803 */ /* 0x000fe40000000000 */
[----:B------:R-:W-:Y:S02]  /*1c90*/  @!P1 FSEL R50, R50, R67, P0 ;  /* 0x0000004332329208 */ /* 0x000fe40000000000 */
[C---:B--2---:R-:W-:Y:S02]  /*1ca0*/  FSETP.GT.AND P1, PT, R68.reuse, R49, PT ;  /* 0x000000314400720b */ /* 0x044fe40003f24000 */
        /* <DEDUP_REMOVED lines=12> */
[----:B------:R-:W-:Y:S01]  /*1d70*/  FSETP.NAN.AND P0, PT, R58, R58, PT ;  /* 0x0000003a3a00720b */ /* 0x000fe20003f08000 */
[----:B------:R-:W0:Y:S01]  /*1d80*/  S2UR UR5, SR_CgaCtaId ;  /* 0x00000000000579c3 */ /* 0x000e220000008800 */
[----:B------:R-:W-:-:S09]  /*1d90*/  P2R R46, PR, RZ, 0x4 ;  /* 0x00000004ff2e7803 */ /* 0x000fd20000000000 */
[----:B------:R-:W-:Y:S02]  /*1da0*/  @P1 SEL R58, R58, R51, P0 ;  /* 0x000000333a3a1207 */ /* 0x000fe40000000000 */
[-C--:B------:R-:W-:Y:S02]  /*1db0*/  FSETP.GEU.AND P0, PT, R59, R60.reuse, PT ;  /* 0x0000003c3b00720b */ /* 0x080fe40003f0e000 */
[----:B------:R-:W-:Y:S02]  /*1dc0*/  P2R R51, PR, RZ, 0x2 ;  /* 0x00000002ff337803 */ /* 0x000fe40000000000 */
[----:B------:R-:W-:Y:S02]  /*1dd0*/  FSETP.NAN.AND P2, PT, R60, R60, PT ;  /* 0x0000003c3c00720b */ /* 0x000fe40003f48000 */
[----:B------:R-:W-:Y:S01]  /*1de0*/  ISETP.NE.AND P1, PT, R63, RZ, PT ;  /* 0x000000ff3f00720c */ /* 0x000fe20003f25270 */
[----:B------:R-:W-:-:S06]  /*1df0*/  UMOV UR4, 0x400 ;  /* 0x0000040000047882 */ /* 0x000fcc0000000000 */
[----:B------:R-:W-:Y:S02]  /*1e00*/  @P0 SEL R60, R60, R59, P2 ;  /* 0x0000003b3c3c0207 */ /* 0x000fe40001000000 */
[----:B------:R-:W-:Y:S02]  /*1e10*/  P2R R59, PR, RZ, 0x2 ;  /* 0x00000002ff3b7803 */ /* 0x000fe40000000000 */
[----:B------:R-:W-:Y:S02]  /*1e20*/  ISETP.NE.AND P1, PT, R61, RZ, PT ;  /* 0x000000ff3d00720c */ /* 0x000fe40003f25270 */
[----:B------:R-:W-:Y:S02]  /*1e30*/  P2R R61, PR, RZ, 0x1 ;  /* 0x00000001ff3d7803 */ /* 0x000fe40000000000 */
[----:B------:R-:W-:Y:S01]  /*1e40*/  ISETP.NE.AND P0, PT, R62, RZ, PT ;  /* 0x000000ff3e00720c */ /* 0x000fe20003f05270 */
[----:B------:R-:W-:Y:S01]  /*1e50*/  IMAD.SHL.U32 R62, R8, 0x100, RZ ;  /* 0x00000100083e7824 */ /* 0x000fe200078e00ff */
[----:B0-----:R-:W-:-:S04]  /*1e60*/  UPRMT UR4, UR5, 0x654, UR4 ;  /* 0x0000065405047896 */ /* 0x001fc80008000004 */
[----:B------:R-:W-:-:S04]  /*1e70*/  LOP3.LUT R67, R62, 0xf00, RZ, 0xc0, !PT ;  /* 0x00000f003e437812 */ /* 0x000fc800078ec0ff */
[C---:B------:R-:W-:Y:S02]  /*1e80*/  LOP3.LUT R63, R67.reuse, R2, RZ, 0xfc, !PT ;  /* 0x00000002433f7212 */ /* 0x040fe400078efcff */
[----:B------:R-:W-:-:S05]  /*1e90*/  LEA.HI R62, R67, UR4, RZ, 0x1c ;  /* 0x00000004433e7c11 */ /* 0x000fca000f8fe0ff */
[----:B------:R-:W-:Y:S01]  /*1ea0*/  IMAD R67, R63, 0x4, R62 ;  /* 0x000000043f437824 */ /* 0x000fe200078e023e */
[----:B------:R-:W-:-:S04]  /*1eb0*/  P2R R40, PR, RZ, 0x10 ;  /* 0x00000010ff287803 */ /* 0x000fc80000000000 */
[----:B------:R0:W-:Y:S04]  /*1ec0*/  STS [R67], R53 ;  /* 0x0000003543007388 */ /* 0x0001e80000000800 */
[----:B------:R-:W-:Y:S04]  /*1ed0*/  STS [R67+0x40], R52 ;  /* 0x0000403443007388 */ /* 0x000fe80000000800 */
[----:B------:R-:W-:Y:S04]  /*1ee0*/  STS [R67+0x80], R27 ;  /* 0x0000801b43007388 */ /* 0x000fe80000000800 */
[----:B------:R1:W-:Y:S04]  /*1ef0*/  STS [R67+0xc0], R26 ;  /* 0x0000c01a43007388 */ /* 0x0003e80000000800 */
[----:B------:R-:W-:Y:S04]  /*1f00*/  STS [R67+0x100], R25 ;  /* 0x0001001943007388 */ /* 0x000fe80000000800 */
[----:B------:R-:W-:Y:S04]  /*1f10*/  STS [R67+0x140], R24 ;  /* 0x0001401843007388 */ /* 0x000fe80000000800 */
[----:B------:R-:W-:Y:S04]  /*1f20*/  STS [R67+0x180], R23 ;  /* 0x0001801743007388 */ /* 0x000fe80000000800 */
[----:B------:R-:W-:Y:S04]  /*1f30*/  STS [R67+0x1c0], R22 ;  /* 0x0001c01643007388 */ /* 0x000fe80000000800 */
[----:B------:R-:W-:Y:S04]  /*1f40*/  STS [R67+0x200], R21 ;  /* 0x0002001543007388 */ /* 0x000fe80000000800 */
[----:B------:R2:W-:Y:S04]  /*1f50*/  STS [R67+0x240], R20 ;  /* 0x0002401443007388 */ /* 0x0005e80000000800 */
[----:B------:R3:W-:Y:S04]  /*1f60*/  STS [R67+0x280], R54 ;  /* 0x0002803643007388 */ /* 0x0007e80000000800 */
[----:B------:R-:W-:Y:S04]  /*1f70*/  STS [R67+0x2c0], R55 ;  /* 0x0002c03743007388 */ /* 0x000fe80000000800 */
[----:B------:R-:W-:Y:S04]  /*1f80*/  STS [R67+0x300], R56 ;  /* 0x0003003843007388 */ /* 0x000fe80000000800 */
[----:B------:R-:W-:Y:S04]  /*1f90*/  STS [R67+0x340], R57 ;  /* 0x0003403943007388 */ /* 0x000fe80000000800 */
[----:B------:R-:W-:Y:S04]  /*1fa0*/  STS [R67+0x380], R58 ;  /* 0x0003803a43007388 */ /* 0x000fe80000000800 */
[----:B------:R4:W-:Y:S01]  /*1fb0*/  STS [R67+0x3c0], R60 ;  /* 0x0003c03c43007388 */ /* 0x0009e20000000800 */
[----:B------:R-:W-:Y:S01]  /*1fc0*/  BAR.SYNC.DEFER_BLOCKING 0x0 ;  /* 0x0000000000007b1d */ /* 0x000fe20000010000 */
[----:B------:R-:W-:Y:S01]  /*1fd0*/  ISETP.NE.AND P4, PT, R66, RZ, PT ;  /* 0x000000ff4200720c */ /* 0x000fe20003f85270 */
[----:B------:R-:W-:Y:S01]  /*1fe0*/  IMAD.SHL.U32 R66, R8, 0x4, RZ ;  /* 0x0000000408427824 */ /* 0x000fe200078e00ff */
[----:B0-----:R-:W-:-:S04]  /*1ff0*/  SHF.R.U32.HI R53, RZ, 0x2, R8 ;  /* 0x00000002ff357819 */ /* 0x001fc80000011608 */
[----:B------:R-:W-:Y:S02]  /*2000*/  LOP3.LUT R53, R53, 0x30, RZ, 0xc0, !PT ;  /* 0x0000003035357812 */ /* 0x000fe400078ec0ff */
[C---:B-1----:R-:W-:Y:S02]  /*2010*/  LOP3.LUT R26, R66.reuse, 0xfc, RZ, 0xc0, !PT ;  /* 0x000000fc421a7812 */ /* 0x042fe400078ec0ff */
[----:B------:R-:W-:Y:S01]  /*2020*/  LOP3.LUT R66, R66, 0x3fc, RZ, 0xc0, !PT ;  /* 0x000003fc42427812 */ /* 0x000fe200078ec0ff */
[----:B------:R-:W-:Y:S01]  /*2030*/  VIADD R53, R53, UR4 ;  /* 0x0000000435357c36 */ /* 0x000fe20008000000 */
[----:B------:R-:W-:-:S03]  /*2040*/  PRMT R26, R26, 0x6540, R9 ;  /* 0x000065401a1a7816 */ /* 0x000fc60000000009 */
[----:B--2---:R-:W-:Y:S01]  /*2050*/  IMAD R20, R66, 0x4, R53 ;  /* 0x0000000442147824 */ /* 0x004fe200078e0235 */
[----:B------:R-:W-:Y:S01]  /*2060*/  SHF.R.S32.HI R21, RZ, 0x1f, R26 ;  /* 0x0000001fff157819 */ /* 0x000fe2000001141a */
[----:B------:R-:W0:Y:S03]  /*2070*/  LDC.64 R52, c[0x0][0x218] ;  /* 0x00008600ff347b82 */ /* 0x000e260000000a00 */
[----:B------:R-:W-:Y:S02]  /*2080*/  LEA.HI R24, R21, R26, RZ, 0x7 ;  /* 0x0000001a15187211 */ /* 0x000fe400078f38ff */
[----:B------:R-:W1:Y:S01]  /*2090*/  LDS.128 R20, [R20] ;  /* 0x0000000014147984 */ /* 0x000e620000000c00 */
[----:B---3--:R-:W-:Y:S02]  /*20a0*/  SHF.R.U32.HI R54, RZ, 0x6, R8 ;  /* 0x00000006ff367819 */ /* 0x008fe40000011608 */
[C---:B------:R-:W-:Y:S01]  /*20b0*/  IMAD.SHL.U32 R27, R24.reuse, 0x100, RZ ;  /* 0x00000100181b7824 */ /* 0x040fe200078e00ff */
[----:B------:R-:W-:-:S02]  /*20c0*/  LOP3.LUT R25, R24, 0xffffff80, RZ, 0xc0, !PT ;  /* 0xffffff8018197812 */ /* 0x000fc400078ec0ff */
[----:B------:R-:W-:Y:S02]  /*20d0*/  SGXT.U32 R24, R54, 0x2 ;  /* 0x000000023618781a */ /* 0x000fe40000000000 */
[----:B------:R-:W-:Y:S02]  /*20e0*/  ISETP.NE.AND P2, PT, R64, RZ, PT ;  /* 0x000000ff4000720c */ /* 0x000fe40003f45270 */
[----:B------:R-:W-:Y:S02]  /*20f0*/  SEL R64, RZ, 0x1, !P5 ;  /* 0x00000001ff407807 */ /* 0x000fe40006800000 */
[----:B------:R-:W-:Y:S02]  /*2100*/  LOP3.LUT R27, R27, 0xffff8000, RZ, 0xc0, !PT ;  /* 0xffff80001b1b7812 */ /* 0x000fe400078ec0ff */
[----:B----4-:R-:W-:Y:S02]  /*2110*/  LOP3.LUT R67, R7, R24, RZ, 0xfc, !PT ;  /* 0x0000001807437212 */ /* 0x010fe400078efcff */
[----:B------:R-:W-:-:S02]  /*2120*/  ISETP.GE.AND P5, PT, R26, 0x200, PT ;  /* 0x000002001a00780c */ /* 0x000fc40003fa6270 */
[----:B------:R-:W-:Y:S02]  /*2130*/  P2R R45, PR, RZ, 0x8 ;  /* 0x00000008ff2d7803 */ /* 0x000fe40000000000 */
[----:B------:R-:W-:Y:S02]  /*2140*/  ISETP.NE.AND P3, PT, R65, RZ, PT ;  /* 0x000000ff4100720c */ /* 0x000fe40003f65270 */
[----:B------:R-:W-:Y:S02]  /*2150*/  SEL R65, RZ, 0x1, !P6 ;  /* 0x00000001ff417807 */ /* 0x000fe40007000000 */
[----:B------:R-:W-:Y:S02]  /*2160*/  IADD3 R58, R27, R26, -R25 ;  /* 0x0000001a1b3a7210 */ /* 0x000fe40007ffe819 */
[C---:B------:R-:W-:Y:S02]  /*2170*/  ISETP.LT.AND P6, PT, R67.reuse, 0x100, !P5 ;  /* 0x000001004300780c */ /* 0x040fe40006fc1270 */
[----:B------:R-:W-:Y:S01]  /*2180*/  LOP3.LUT R24, R66, 0x400, RZ, 0xfc, !PT ;  /* 0x0000040042187812 */ /* 0x000fe200078efcff */
[----:B------:R-:W-:-:S03]  /*2190*/  IMAD R55, R67, 0x80, R58 ;  /* 0x0000008043377824 */ /* 0x000fc600078e023a */
[----:B------:R-:W-:Y:S01]  /*21a0*/  SHF.R.U32.HI R24, RZ, 0x4, R24 ;  /* 0x00000004ff187819 */ /* 0x000fe20000011618 */
[----:B0-----:R-:W-:-:S03]  /*21b0*/  IMAD.WIDE R54, R55, 0x4, R52 ;  /* 0x0000000437367825 */ /* 0x001fc600078e0234 */
[----:B------:R-:W-:-:S03]  /*21c0*/  LOP3.LUT R24, R24, 0x70, RZ, 0xc0, !PT ;  /* 0x0000007018187812 */ /* 0x000fc600078ec0ff */
[----:B-1----:R0:W-:Y:S02]  /*21d0*/  @P6 STG.E.128 desc[UR6][R54.64], R20 ;  /* 0x0000001436006986 */ /* 0x0021e4000c101d06 */
[----:B------:R-:W-:-:S04]  /*21e0*/  VIADD R25, R24, UR4 ;  /* 0x0000000418197c36 */ /* 0x000fc80008000000 */
[----:B------:R-:W-:-:S06]  /*21f0*/  IMAD R25, R66, 0x4, R25 ;  /* 0x0000000442197824 */ /* 0x000fcc00078e0219 */
[----:B------:R-:W1:Y:S01]  /*2200*/  LDS.128 R24, [R25+0x1000] ;  /* 0x0010000019187984 */ /* 0x000e620000000c00 */
[----:B0-----:R-:W-:-:S04]  /*2210*/  LOP3.LUT R20, R66, 0x800, RZ, 0xfc, !PT ;  /* 0x0000080042147812 */ /* 0x001fc800078efcff */
[----:B------:R-:W-:-:S04]  /*2220*/  SHF.R.U32.HI R20, RZ, 0x4, R20 ;  /* 0x00000004ff147819 */ /* 0x000fc80000011614 */
[----:B------:R-:W-:-:S05]  /*2230*/  LOP3.LUT R20, R20, 0xb0, RZ, 0xc0, !PT ;  /* 0x000000b014147812 */ /* 0x000fca00078ec0ff */
[----:B------:R-:W-:-:S04]  /*2240*/  VIADD R21, R20, UR4 ;  /* 0x0000000414157c36 */ /* 0x000fc80008000000 */
[----:B------:R-:W-:-:S06]  /*2250*/  IMAD R21, R66, 0x4, R21 ;  /* 0x0000000442157824 */ /* 0x000fcc00078e0215 */
[----:B------:R-:W0:Y:S01]  /*2260*/  LDS.128 R20, [R21+0x2000] ;  /* 0x0020000015147984 */ /* 0x000e220000000c00 */
[----:B------:R-:W-:-:S04]  /*2270*/  LOP3.LUT R69, R67, 0x4, RZ, 0xfc, !PT ;  /* 0x0000000443457812 */ /* 0x000fc800078efcff */
[C---:B------:R-:W-:Y:S01]  /*2280*/  ISETP.LT.AND P6, PT, R69.reuse, 0x100, !P5 ;  /* 0x000001004500780c */ /* 0x040fe20006fc1270 */
[----:B------:R-:W-:Y:S01]  /*2290*/  IMAD R57, R69, 0x80, R58 ;  /* 0x0000008045397824 */ /* 0x000fe200078e023a */
[----:B------:R-:W-:-:S03]  /*22a0*/  LOP3.LUT R69, R67, 0x8, RZ, 0xfc, !PT ;  /* 0x0000000843457812 */ /* 0x000fc600078efcff */
[----:B------:R-:W-:-:S08]  /*22b0*/  IMAD.WIDE R56, R57, 0x4, R52 ;  /* 0x0000000439387825 */ /* 0x000fd000078e0234 */
[----:B-1----:R-:W-:Y:S01]  /*22c0*/  @P6 STG.E.128 desc[UR6][R56.64], R24 ;  /* 0x0000001838006986 */ /* 0x002fe2000c101d06 */
[C---:B------:R-:W-:Y:S01]  /*22d0*/  ISETP.LT.AND P6, PT, R69.reuse, 0x100, !P5 ;  /* 0x000001004500780c */ /* 0x040fe20006fc1270 */
[----:B------:R-:W-:Y:S01]  /*22e0*/  IMAD R55, R69, 0x80, R58 ;  /* 0x0000008045377824 */ /* 0x000fe200078e023a */
[----:B------:R-:W-:-:S03]  /*22f0*/  P2R R60, PR, RZ, 0x20 ;  /* 0x00000020ff3c7803 */ /* 0x000fc60000000000 */
[----:B------:R-:W-:Y:S01]  /*2300*/  IMAD.WIDE R54, R55, 0x4, R52 ;  /* 0x0000000437367825 */ /* 0x000fe200078e0234 */
[----:B------:R-:W-:-:S07]  /*2310*/  ISETP.NE.AND P5, PT, R3, RZ, PT ;  /* 0x000000ff0300720c */ /* 0x000fce0003fa5270 */
[----:B0-----:R0:W-:Y:S01]  /*2320*/  @P6 STG.E.128 desc[UR6][R54.64], R20 ;  /* 0x0000001436006986 */ /* 0x0011e2000c101d06 */
[----:B------:R-:W-:Y:S02]  /*2330*/  ISETP.NE.AND P6, PT, R30, RZ, PT ;  /* 0x000000ff1e00720c */ /* 0x000fe40003fc5270 */
[----:B------:R-:W-:Y:S02]  /*2340*/  SEL R30, RZ, 0x1, !P5 ;  /* 0x00000001ff1e7807 */ /* 0x000fe40006800000 */
[----:B------:R-:W-:-:S04]  /*2350*/  ISETP.NE.AND P5, PT, R18, RZ, PT ;  /* 0x000000ff1200720c */ /* 0x000fc80003fa5270 */
[----:B------:R-:W-:Y:S02]  /*2360*/  P2R R18, PR, RZ, 0x20 ;  /* 0x00000020ff127803 */ /* 0x000fe40000000000 */
[----:B------:R-:W-:-:S04]  /*2370*/  ISETP.NE.AND P5, PT, R4, RZ, PT ;  /* 0x000000ff0400720c */ /* 0x000fc80003fa5270 */
[----:B0-----:R-:W-:Y:S02]  /*2380*/  P2R R20, PR, RZ, 0x20 ;  /* 0x00000020ff147803 */ /* 0x001fe40000000000 */
[----:B------:R-:W-:-:S04]  /*2390*/  ISETP.NE.AND P5, PT, R5, RZ, PT ;  /* 0x000000ff0500720c */ /* 0x000fc80003fa5270 */
[----:B------:R-:W-:Y:S02]  /*23a0*/  P2R R21, PR, RZ, 0x20 ;  /* 0x00000020ff157803 */ /* 0x000fe40000000000 */
        /* <DEDUP_REMOVED lines=28> */
[----:B------:R-:W-:Y:S02]  /*2570*/  ISETP.NE.AND P5, PT, R16, RZ, PT ;  /* 0x000000ff1000720c */ /* 0x000fe40003fa5270 */
[----:B------:R-:W-:Y:S02]  /*2580*/  SEL R57, RZ, 0x1, !P1 ;  /* 0x00000001ff397807 */ /* 0x000fe40004800000 */
[----:B------:R-:W-:Y:S02]  /*2590*/  ISETP.NE.AND P1, PT, R59, RZ, PT ;  /* 0x000000ff3b00720c */ /* 0x000fe40003f25270 */
        /* <DEDUP_REMOVED lines=14> */
[----:B------:R-:W-:Y:S02]  /*2680*/  SEL R5, RZ, 0x1, !P5 ;  /* 0x00000001ff057807 */ /* 0x000fe40006800000 */
        /* <DEDUP_REMOVED lines=11> */
[----:B------:R-:W-:Y:S02]  /*2740*/  SEL R65, R65, 0x2, P5 ;  /* 0x0000000241417807 */ /* 0x000fe40002800000 */
[----:B------:R-:W-:-:S04]  /*2750*/  ISETP.NE.AND P5, PT, R59, RZ, PT ;  /* 0x000000ff3b00720c */ /* 0x000fc80003fa5270 */
[----:B------:R-:W-:Y:S02]  /*2760*/  SEL R64, R64, 0x2, P5 ;  /* 0x0000000240407807 */ /* 0x000fe40002800000 */
[----:B------:R-:W-:Y:S02]  /*2770*/  ISETP.NE.AND P5, PT, R68, RZ, PT ;  /* 0x000000ff4400720c */ /* 0x000fe40003fa5270 */
[----:B------:R-:W-:Y:S02]  /*2780*/  SEL R56, RZ, 0x1, !P6 ;  /* 0x00000001ff387807 */ /* 0x000fe40007000000 */
[----:B------:R-:W-:Y:S02]  /*2790*/  SEL R57, R57, 0x2, P5 ;  /* 0x0000000239397807 */ /* 0x000fe40002800000 */
[----:B------:R-:W-:-:S04]  /*27a0*/  ISETP.NE.AND P5, PT, R69, RZ, PT ;  /* 0x000000ff4500720c */ /* 0x000fc80003fa5270 */
[----:B------:R-:W-:Y:S02]  /*27b0*/  SEL R56, R56, 0x2, P5 ;  /* 0x0000000238387807 */ /* 0x000fe40002800000 */
[----:B------:R-:W-:Y:S02]  /*27c0*/  ISETP.NE.AND P5, PT, R13, RZ, PT ;  /* 0x000000ff0d00720c */ /* 0x000fe40003fa5270 */
[----:B------:R-:W-:Y:S02]  /*27d0*/  SEL R27, RZ, 0x1, !P0 ;  /* 0x00000001ff1b7807 */ /* 0x000fe40004000000 */
[----:B------:R-:W-:Y:S02]  /*27e0*/  SEL R30, R30, 0x2, P5 ;  /* 0x000000021e1e7807 */ /* 0x000fe40002800000 */
[----:B------:R-:W-:Y:S02]  /*27f0*/  ISETP.NE.AND P5, PT, R12, RZ, PT ;  /* 0x000000ff0c00720c */ /* 0x000fe40003fa5270 */
[----:B------:R-:W-:-:S02]  /*2800*/  SEL R26, RZ, 0x1, !P1 ;  /* 0x00000001ff1a7807 */ /* 0x000fc40004800000 */
        /* <DEDUP_REMOVED lines=10> */
[----:B------:R-:W-:-:S04]  /*28b0*/  ISETP.NE.AND P5, PT, R32, RZ, PT ;  /* 0x000000ff2000720c */ /* 0x000fc80003fa5270 */
[----:B------:R-:W-:Y:S02]  /*28c0*/  SEL R12, R3, 0x2, P5 ;  /* 0x00000002030c7807 */ /* 0x000fe40002800000 */
[----:B------:R-:W-:-:S04]  /*28d0*/  ISETP.NE.AND P5, PT, R37, RZ, PT ;  /* 0x000000ff2500720c */ /* 0x000fc80003fa5270 */
[----:B------:R-:W-:Y:S02]  /*28e0*/  SEL R13, R5, 0x2, P5 ;  /* 0x00000002050d7807 */ /* 0x000fe40002800000 */
[----:B------:R-:W-:-:S04]  /*28f0*/  ISETP.NE.AND P5, PT, R38, RZ, PT ;  /* 0x000000ff2600720c */ /* 0x000fc80003fa5270 */
[----:B------:R-:W-:Y:S02]  /*2900*/  SEL R14, R6, 0x2, P5 ;  /* 0x00000002060e7807 */ /* 0x000fe40002800000 */
[----:B------:R-:W-:-:S04]  /*2910*/  ISETP.NE.AND P5, PT, R43, RZ, PT ;  /* 0x000000ff2b00720c */ /* 0x000fc80003fa5270 */
[----:B------:R-:W-:Y:S02]  /*2920*/  SEL R3, R10, 0x2, P5 ;  /* 0x000000020a037807 */ /* 0x000fe40002800000 */
[----:B------:R-:W-:-:S04]  /*2930*/  LOP3.LUT R10, R66, 0xc00, RZ, 0xfc, !PT ;  /* 0x00000c00420a7812 */ /* 0x000fc800078efcff */
[----:B------:R-:W-:Y:S02]  /*2940*/  SHF.R.U32.HI R10, RZ, 0x4, R10 ;  /* 0x00000004ff0a7819 */ /* 0x000fe4000001160a */
[----:B------:R-:W-:Y:S02]  /*2950*/  ISETP.NE.AND P5, PT, R44, RZ, PT ;  /* 0x000000ff2c00720c */ /* 0x000fe40003fa5270 */
[----:B------:R-:W-:Y:S02]  /*2960*/  LOP3.LUT R10, R10, 0xf0, RZ, 0xc0, !PT ;  /* 0x000000f00a0a7812 */ /* 0x000fe400078ec0ff */
[----:B------:R-:W-:Y:S02]  /*2970*/  ISETP.NE.AND P4, PT, R34, RZ, PT ;  /* 0x000000ff2200720c */ /* 0x000fe40003f85270 */
[----:B------:R-:W-:Y:S01]  /*2980*/  SEL R5, R11, 0x2, P5 ;  /* 0x000000020b057807 */ /* 0x000fe20002800000 */
[----:B------:R-:W-:Y:S01]  /*2990*/  VIADD R11, R10, UR4 ;  /* 0x000000040a0b7c36 */ /* 0x000fe20008000000 */
[----:B------:R-:W-:-:S02]  /*29a0*/  ISETP.NE.AND P1, PT, R28, RZ, PT ;  /* 0x000000ff1c00720c */ /* 0x000fc40003f25270 */
[----:B------:R-:W-:Y:S01]  /*29b0*/  SEL R28, R12, 0x3, P4 ;  /* 0x000000030c1c7807 */ /* 0x000fe20002000000 */
[----:B------:R-:W-:Y:S01]  /*29c0*/  IMAD R12, R66, 0x4, R11 ;  /* 0x00000004420c7824 */ /* 0x000fe200078e020b */
[----:B------:R-:W-:Y:S02]  /*29d0*/  ISETP.NE.AND P6, PT, R39, RZ, PT ;  /* 0x000000ff2700720c */ /* 0x000fe40003fc5270 */
[----:B------:R-:W-:Y:S02]  /*29e0*/  ISETP.NE.AND P4, PT, R40, RZ, PT ;  /* 0x000000ff2800720c */ /* 0x000fe40003f85270 */
[----:B------:R-:W-:Y:S02]  /*29f0*/  ISETP.NE.AND P5, PT, R23, RZ, PT ;  /* 0x000000ff1700720c */ /* 0x000fe40003fa5270 */
[----:B------:R-:W-:Y:S02]  /*2a00*/  SEL R32, R13, 0x3, P6 ;  /* 0x000000030d207807 */ /* 0x000fe40003000000 */
[----:B------:R-:W-:-:S02]  /*2a10*/  SEL R34, R14, 0x3, P4 ;  /* 0x000000030e227807 */ /* 0x000fc40002000000 */
[----:B------:R-:W0:Y:S01]  /*2a20*/  LDS.128 R12, [R12+0x3000] ;  /* 0x003000000c0c7984 */ /* 0x000e220000000c00 */
[----:B------:R-:W-:Y:S02]  /*2a30*/  SEL R6, R65, 0x3, P5 ;  /* 0x0000000341067807 */ /* 0x000fe40002800000 */
[----:B------:R-:W-:-:S04]  /*2a40*/  ISETP.NE.AND P5, PT, R22, RZ, PT ;  /* 0x000000ff1600720c */ /* 0x000fc80003fa5270 */
[----:B------:R-:W-:Y:S02]  /*2a50*/  SEL R64, R64, 0x3, P5 ;  /* 0x0000000340407807 */ /* 0x000fe40002800000 */
[----:B------:R-:W-:-:S04]  /*2a60*/  ISETP.NE.AND P5, PT, R21, RZ, PT ;  /* 0x000000ff1500720c */ /* 0x000fc80003fa5270 */
[----:B------:R-:W-:Y:S02]  /*2a70*/  SEL R22, R57, 0x3, P5 ;  /* 0x0000000339167807 */ /* 0x000fe40002800000 */
[----:B------:R-:W-:-:S04]  /*2a80*/  ISETP.NE.AND P5, PT, R20, RZ, PT ;  /* 0x000000ff1400720c */ /* 0x000fc80003fa5270 */
[----:B------:R-:W-:Y:S02]  /*2a90*/  SEL R56, R56, 0x3, P5 ;  /* 0x0000000338387807 */ /* 0x000fe40002800000 */
[----:B------:R-:W-:Y:S02]  /*2aa0*/  ISETP.NE.AND P5, PT, R18, RZ, PT ;  /* 0x000000ff1200720c */ /* 0x000fe40003fa5270 */
[----:B------:R-:W-:Y:S02]  /*2ab0*/  LOP3.LUT R67, R67, 0xc, RZ, 0xfc, !PT ;  /* 0x0000000c43437812 */ /* 0x000fe400078efcff */
[----:B------:R-:W-:Y:S02]  /*2ac0*/  SEL R30, R30, 0x3, P5 ;  /* 0x000000031e1e7807 */ /* 0x000fe40002800000 */
[----:B------:R-:W-:-:S04]  /*2ad0*/  ISETP.NE.AND P5, PT, R60, RZ, PT ;  /* 0x000000ff3c00720c */ /* 0x000fc80003fa5270 */
[C---:B------:R-:W-:Y:S01]  /*2ae0*/  ISETP.LT.AND P5, PT, R67.reuse, 0x100, !P5 ;  /* 0x000001004300780c */ /* 0x040fe20006fa1270 */
[----:B------:R-:W-:-:S04]  /*2af0*/  IMAD R67, R67, 0x80, R58 ;  /* 0x0000008043437824 */ /* 0x000fc800078e023a */
[----:B------:R-:W-:-:S08]  /*2b00*/  IMAD.WIDE R52, R67, 0x4, R52 ;  /* 0x0000000443347825 */ /* 0x000fd000078e0234 */
[----:B0-----:R-:W-:Y:S01]  /*2b10*/  @P5 STG.E.128 desc[UR6][R52.64], R12 ;  /* 0x0000000c34005986 */ /* 0x001fe2000c101d06 */
[----:B------:R-:W-:Y:S01]  /*2b20*/  IMAD.SHL.U32 R10, R8, 0x10, RZ ;  /* 0x00000010080a7824 */ /* 0x000fe200078e00ff */
[----:B------:R-:W-:Y:S02]  /*2b30*/  ISETP.NE.AND P0, PT, R19, RZ, PT ;  /* 0x000000ff1300720c */ /* 0x000fe40003f05270 */
[----:B------:R-:W-:Y:S02]  /*2b40*/  ISETP.NE.AND P2, PT, R29, RZ, PT ;  /* 0x000000ff1d00720c */ /* 0x000fe40003f45270 */
[----:B------:R-:W-:Y:S02]  /*2b50*/  LOP3.LUT R16, R10, 0xf0, RZ, 0xc0, !PT ;  /* 0x000000f00a107812 */ /* 0x000fe400078ec0ff */
[----:B------:R-:W-:Y:S02]  /*2b60*/  ISETP.NE.AND P3, PT, R33, RZ, PT ;  /* 0x000000ff2100720c */ /* 0x000fe40003f65270 */
[----:B------:R-:W-:-:S02]  /*2b70*/  ISETP.NE.AND P6, PT, R50, RZ, PT ;  /* 0x000000ff3200720c */ /* 0x000fc40003fc5270 */
[----:B------:R-:W-:Y:S01]  /*2b80*/  ISETP.NE.AND P5, PT, R49, RZ, PT ;  /* 0x000000ff3100720c */ /* 0x000fe20003fa5270 */
[----:B------:R-:W-:Y:S01]  /*2b90*/  IMAD.IADD R63, R63, 0x1, R62 ;  /* 0x000000013f3f7824 */ /* 0x000fe200078e023e */
[----:B------:R-:W-:Y:S01]  /*2ba0*/  BAR.SYNC.DEFER_BLOCKING 0x0 ;  /* 0x0000000000007b1d */ /* 0x000fe20000010000 */
[----:B------:R-:W-:Y:S02]  /*2bb0*/  PRMT R16, R16, 0x6540, R9 ;  /* 0x0000654010107816 */ /* 0x000fe40000000009 */
[----:B------:R-:W-:Y:S02]  /*2bc0*/  SEL R18, R27, 0x3, P0 ;  /* 0x000000031b127807 */ /* 0x000fe40000000000 */
[----:B------:R-:W-:Y:S02]  /*2bd0*/  SEL R26, R26, 0x3, P1 ;  /* 0x000000031a1a7807 */ /* 0x000fe40000800000 */
[----:B------:R-:W-:Y:S02]  /*2be0*/  SEL R20, R25, 0x3, P2 ;  /* 0x0000000319147807 */ /* 0x000fe40001000000 */
[----:B------:R-:W-:-:S02]  /*2bf0*/  SEL R24, R24, 0x3, P3 ;  /* 0x0000000318187807 */ /* 0x000fc40001800000 */
[----:B------:R-:W-:Y:S02]  /*2c00*/  ISETP.NE.AND P0, PT, R61, RZ, PT ;  /* 0x000000ff3d00720c */ /* 0x000fe40003f05270 */
[----:B------:R-:W-:Y:S02]  /*2c10*/  ISETP.NE.AND P1, PT, R51, RZ, PT ;  /* 0x000000ff3300720c */ /* 0x000fe40003f25270 */
[----:B------:R-:W-:Y:S02]  /*2c20*/  ISETP.NE.AND P2, PT, R46, RZ, PT ;  /* 0x000000ff2e00720c */ /* 0x000fe40003f45270 */
[----:B------:R-:W-:Y:S02]  /*2c30*/  ISETP.NE.AND P3, PT, R45, RZ, PT ;  /* 0x000000ff2d00720c */ /* 0x000fe40003f65270 */
[----:B------:R-:W-:Y:S02]  /*2c40*/  SEL R4, R4, 0x2, P5 ;  /* 0x0000000204047807 */ /* 0x000fe40002800000 */
[----:B------:R-:W-:-:S02]  /*2c50*/  SEL R0, R0, 0x2, P6 ;  /* 0x0000000200007807 */ /* 0x000fc40003000000 */
[----:B------:R-:W-:Y:S01]  /*2c60*/  SHF.R.S32.HI R9, RZ, 0x1f, R16 ;  /* 0x0000001fff097819 */ /* 0x000fe20000011410 */
[----:B------:R0:W-:Y:S01]  /*2c70*/  STS.U8 [R63], R6 ;  /* 0x000000063f007388 */ /* 0x0001e20000000000 */
[----:B------:R-:W-:Y:S02]  /*2c80*/  LOP3.LUT R2, R7, R2, RZ, 0xfc, !PT ;  /* 0x0000000207027212 */ /* 0x000fe400078efcff */
[----:B------:R-:W-:Y:S02]  /*2c90*/  LOP3.LUT R7, R8, 0xf0, RZ, 0xc0, !PT ;  /* 0x000000f008077812 */ /* 0x000fe400078ec0ff */
[----:B------:R-:W-:Y:S02]  /*2ca0*/  SEL R8, R5, 0x3, P2 ;  /* 0x0000000305087807 */ /* 0x000fe40001000000 */
[----:B------:R-:W-:Y:S02]  /*2cb0*/  SEL R4, R4, 0x3, P1 ;  /* 0x0000000304047807 */ /* 0x000fe40000800000 */
[----:B------:R-:W-:-:S02]  /*2cc0*/  SEL R0, R0, 0x3, P0 ;  /* 0x0000000300007807 */ /* 0x000fc40000000000 */
[----:B0-----:R-:W-:Y:S02]  /*2cd0*/  SEL R6, R3, 0x3, P3 ;  /* 0x0000000303067807 */ /* 0x001fe40001800000 */
[----:B------:R-:W-:Y:S01]  /*2ce0*/  LEA.HI R9, R9, R16, RZ, 0x7 ;  /* 0x0000001009097211 */ /* 0x000fe200078f38ff */
[----:B------:R0:W-:Y:S03]  /*2cf0*/  STS.U8 [R63+0x10], R64 ;  /* 0x000010403f007388 */ /* 0x0001e60000000000 */
[----:B------:R-:W-:Y:S01]  /*2d00*/  LOP3.LUT R11, R9, 0xffffff80, RZ, 0xc0, !PT ;  /* 0xffffff80090b7812 */ /* 0x000fe200078ec0ff */
[----:B------:R0:W-:Y:S04]  /*2d10*/  STS.U8 [R63+0x20], R22 ;  /* 0x000020163f007388 */ /* 0x0001e80000000000 */
        /* <DEDUP_REMOVED lines=12> */
[----:B------:R0:W-:Y:S01]  /*2de0*/  STS.U8 [R63+0xf0], R0 ;  /* 0x0000f0003f007388 */ /* 0x0001e20000000000 */
[----:B------:R-:W-:-:S02]  /*2df0*/  IMAD.IADD R11, R16, 0x1, -R11 ;  /* 0x00000001100b7824 */ /* 0x000fc400078e0a0b */
[----:B------:R-:W-:Y:S01]  /*2e00*/  IMAD.SHL.U32 R9, R9, 0x100, RZ ;  /* 0x0000010009097824 */ /* 0x000fe200078e00ff */
[----:B------:R-:W-:Y:S01]  /*2e10*/  BAR.SYNC.DEFER_BLOCKING 0x0 ;  /* 0x0000000000007b1d */ /* 0x000fe20000010000 */
[C---:B------:R-:W-:Y:S01]  /*2e20*/  ISETP.GE.AND P4, PT, R2.reuse, 0x100, PT ;  /* 0x000001000200780c */ /* 0x040fe20003f86270 */
[----:B------:R-:W-:Y:S02]  /*2e30*/  IMAD R11, R2, 0x80, R11 ;  /* 0x00000080020b7824 */ /* 0x000fe400078e020b */
[----:B------:R-:W-:Y:S02]  /*2e40*/  LOP3.LUT R2, R9, 0xffff8000, RZ, 0xc0, !PT ;  /* 0xffff800009027812 */ /* 0x000fe400078ec0ff */
[----:B------:R-:W-:Y:S02]  /*2e50*/  ISETP.LT.AND P4, PT, R16, 0x200, !P4 ;  /* 0x000002001000780c */ /* 0x000fe40006781270 */
[----:B------:R-:W-:Y:S01]  /*2e60*/  LOP3.LUT R10, R10, 0xff0, RZ, 0xc0, !PT ;  /* 0x00000ff00a0a7812 */ /* 0x000fe200078ec0ff */
[----:B------:R-:W-:-:S03]  /*2e70*/  IMAD.IADD R11, R11, 0x1, R2 ;  /* 0x000000010b0b7824 */ /* 0x000fc600078e0202 */
[----:B------:R-:W-:Y:S01]  /*2e80*/  IADD3 R7, R10, UR4, R7 ;  /* 0x000000040a077c10 */ /* 0x000fe2000fffe007 */
[----:B------:R-:W-:Y:S02]  /*2e90*/  ULDC.64 UR4, c[0x0][0x220] ;  /* 0x0000880000047ab9 */ /* 0x000fe40000000a00 */
[----:B------:R-:W-:-:S04]  /*2ea0*/  IADD3 R2, P0, R11, UR4, RZ ;  /* 0x000000040b027c10 */ /* 0x000fc8000ff1e0ff */
[----:B------:R-:W-:Y:S01]  /*2eb0*/  LEA.HI.X.SX32 R3, R11, UR5, 0x1, P0 ;  /* 0x000000050b037c11 */ /* 0x000fe200080f0eff */
[----:B0-----:R-:W-:Y:S08]  /*2ec0*/  @!P4 EXIT ;  /* 0x000000000000c94d */ /* 0x001ff00003800000 */
[----:B------:R-:W0:Y:S04]  /*2ed0*/  LDS.128 R4, [R7] ;  /* 0x0000000007047984 */ /* 0x000e280000000c00 */
[----:B0-----:R-:W-:Y:S01]  /*2ee0*/  STG.E.128 desc[UR6][R2.64], R4 ;  /* 0x0000000402007986 */ /* 0x001fe2000c101d06 */
[----:B------:R-:W-:Y:S05]  /*2ef0*/  EXIT ;  /* 0x000000000000794d */ /* 0x000fea0003800000 */
.L_x_0:
[----:B------:R-:W-:-:S00]  /*2f00*/  BRA `(.L_x_0) ;  /* 0xfffffffc00fc7947 */ /* 0x000fc0000383ffff */
[----:B------:R-:W-:-:S00]  /*2f10*/  NOP ;  /* 0x0000000000007918 */ /* 0x000fc00000000000 */
        /* <DEDUP_REMOVED lines=14> */
.L_x_1:


//--------------------- .nv.shared.triton_poi_fused_max_pool2d_with_indices_14 --------------------------
	.section	.nv.shared.triton_poi_fused_max_pool2d_with_indices_14,"aw",@nobits
	.sectionflags	@""
	.align	16
	.zero		1024


//--------------------- .nv.constant0.triton_poi_fused_max_pool2d_with_indices_14 --------------------------
	.section	.nv.constant0.triton_poi_fused_max_pool2d_with_indices_14,"a",@progbits
	.sectionflags	@""
	.align	4
.nv.constant0.triton_poi_fused_max_pool2d_with_indices_14:
	.zero		560
